def matmul_kernel(
    a_ptr,
    b_ptr,
    c_ptr,
    M,
    N,
    K,
    stride_am,
    stride_ak,
    stride_bk,
    stride_bn,
    stride_cm,
    stride_cn,
    BLOCK_M: tl.constexpr,
    BLOCK_N: tl.constexpr,
    BLOCK_K: tl.constexpr,
    GROUP_M: tl.constexpr,
):
    pid = tl.program_id(axis=0)
    num_pid_m = tl.cdiv(M, BLOCK_M)
    num_pid_n = tl.cdiv(N, BLOCK_N)
    num_pid_in_group = GROUP_M * num_pid_n
    group_id = pid // num_pid_in_group
    first_pid_m = group_id * GROUP_M
    group_size_m = min(num_pid_m - first_pid_m, GROUP_M)
    pid_m = first_pid_m + ((pid % num_pid_in_group) % group_size_m)
    pid_n = (pid % num_pid_in_group) // group_size_m

    offs_am = (pid_m * BLOCK_M + tl.arange(0, BLOCK_M)) % M
    offs_bn = (pid_n * BLOCK_N + tl.arange(0, BLOCK_N)) % N
    offs_k = tl.arange(0, BLOCK_K)
    a_ptrs = a_ptr + offs_am[:, None] * stride_am + offs_k[None, :] * stride_ak
    b_ptrs = b_ptr + offs_k[:, None] * stride_bk + offs_bn[None, :] * stride_bn

    acc = tl.zeros((BLOCK_M, BLOCK_N), dtype=tl.float32)
    for kk in range(0, tl.cdiv(K, BLOCK_K)):
        a = tl.load(a_ptrs, mask=offs_k[None, :] < K - kk * BLOCK_K, other=0.0)
        b = tl.load(b_ptrs, mask=offs_k[:, None] < K - kk * BLOCK_K, other=0.0)
        acc = tl.dot(a, b, acc)
        a_ptrs += BLOCK_K * stride_ak
        b_ptrs += BLOCK_K * stride_bk

    c = acc.to(c_ptr.dtype.element_ty)
    offs_cm = pid_m * BLOCK_M + tl.arange(0, BLOCK_M)
    offs_cn = pid_n * BLOCK_N + tl.arange(0, BLOCK_N)
    c_ptrs = c_ptr + offs_cm[:, None] * stride_cm + offs_cn[None, :] * stride_cn
    mask = (offs_cm[:, None] < M) & (offs_cn[None, :] < N)
    tl.store(c_ptrs, c, mask=mask)

# config = {"BLOCK_K": 32, "BLOCK_M": 64, "BLOCK_N": 256, "GROUP_M": 4, "arch": "sm_80", "dtype": "fp16", "num_ctas": 1, "num_stages": 3, "num_warps": 4}
# arch = sm_80


// ===== COMPILED SASS (sm_80) =====

	.target	sm_80

	.elftype	@"ET_EXEC"


//--------------------- .note.nv.tkinfo           --------------------------
	.section	.note.nv.tkinfo,"",@"SHT_NOTE"
	.sectionflags	@"SHF_NOTE_NV_TKINFO"
	.tkinfo
        /*0018*/ 	.word	0x00000002
        /*0030*/ 	.string	""
        /*0030*/ 	.string	"ptxas"
        /*0030*/ 	.string	"Cuda compilation tools, release 13.0, V13.0.88"
        /*0030*/ 	.string	"Build cuda_13.0.r13.0/compiler.36424714_0"
        /*0030*/ 	.string	"-v  -suppress-debug-info  -lineinfo  -arch sm_80 "



//--------------------- .note.nv.cuinfo           --------------------------
	.section	.note.nv.cuinfo,"",@"SHT_NOTE"
	.sectionflags	@"SHF_NOTE_NV_CUINFO"
        /*0018*/ 	.short	0x0002
        /*001a*/ 	.short	0x0050
        /*001c*/ 	.short	0x0082
	.zero		2


//--------------------- .nv.info                  --------------------------
	.section	.nv.info,"",@"SHT_CUDA_INFO"
	.align	4


	//----- nvinfo : EIATTR_REGCOUNT
	.align		4
        /*0000*/ 	.byte	0x04, 0x2f
        /*0002*/ 	.short	(.L_1 - .L_0)
	.align		4
.L_0:
        /*0004*/ 	.word	index@(matmul_kernel)
        /*0008*/ 	.word	0x000000ff


	//----- nvinfo : EIATTR_FRAME_SIZE
	.align		4
.L_1:
        /*000c*/ 	.byte	0x04, 0x11
        /*000e*/ 	.short	(.L_3 - .L_2)
	.align		4
.L_2:
        /*0010*/ 	.word	index@(matmul_kernel)
        /*0014*/ 	.word	0x000001b8


	//----- nvinfo : EIATTR_MIN_STACK_SIZE
	.align		4
.L_3:
        /*0018*/ 	.byte	0x04, 0x12
        /*001a*/ 	.short	(.L_5 - .L_4)
	.align		4
.L_4:
        /*001c*/ 	.word	index@(matmul_kernel)
        /*0020*/ 	.word	0x000001b8
.L_5:


//--------------------- .nv.info.matmul_kernel    --------------------------
	.section	.nv.info.matmul_kernel,"",@"SHT_CUDA_INFO"
	.sectionflags	@""
	.align	4


	//----- nvinfo : EIATTR_CUDA_API_VERSION
	.align		4
        /*0000*/ 	.byte	0x04, 0x37
        /*0002*/ 	.short	(.L_7 - .L_6)
.L_6:
        /*0004*/ 	.word	0x00000082


	//----- nvinfo : EIATTR_SW2861232_WAR
	.align		4
.L_7:
        /*0008*/ 	.byte	0x01, 0x35
	.zero		2


	//----- nvinfo : EIATTR_PARAM_CBANK
	.align		4
        /*000c*/ 	.byte	0x04, 0x0a
        /*000e*/ 	.short	(.L_9 - .L_8)
	.align		4
.L_8:
        /*0010*/ 	.word	index@(.nv.constant0.matmul_kernel)
        /*0014*/ 	.short	0x0160
        /*0016*/ 	.short	0x0050


	//----- nvinfo : EIATTR_CBANK_PARAM_SIZE
	.align		4
.L_9:
        /*0018*/ 	.byte	0x03, 0x19
        /*001a*/ 	.short	0x0050


	//----- nvinfo : EIATTR_KPARAM_INFO
	.align		4
        /*001c*/ 	.byte	0x04, 0x17
        /*001e*/ 	.short	(.L_11 - .L_10)
.L_10:
        /*0020*/ 	.word	0x00000000
        /*0024*/ 	.short	0x000d
        /*0026*/ 	.short	0x0048
        /*0028*/ 	.byte	0x00, 0xf4, 0x21, 0x00


	//----- nvinfo : EIATTR_KPARAM_INFO
	.align		4
.L_11:
        /*002c*/ 	.byte	0x04, 0x17
        /*002e*/ 	.short	(.L_13 - .L_12)
.L_12:
        /*0030*/ 	.word	0x00000000
        /*0034*/ 	.short	0x000c
        /*0036*/ 	.short	0x0040
        /*0038*/ 	.byte	0x00, 0xf4, 0x21, 0x00


	//----- nvinfo : EIATTR_KPARAM_INFO
	.align		4
.L_13:
        /*003c*/ 	.byte	0x04, 0x17
        /*003e*/ 	.short	(.L_15 - .L_14)
.L_14:
        /*0040*/ 	.word	0x00000000
        /*0044*/ 	.short	0x000b
        /*0046*/ 	.short	0x0038
        /*0048*/ 	.byte	0x00, 0xf0, 0x11, 0x00


	//----- nvinfo : EIATTR_KPARAM_INFO
	.align		4
.L_15:
        /*004c*/ 	.byte	0x04, 0x17
        /*004e*/ 	.short	(.L_17 - .L_16)
.L_16:
        /*0050*/ 	.word	0x00000000
        /*0054*/ 	.short	0x000a
        /*0056*/ 	.short	0x0034
        /*0058*/ 	.byte	0x00, 0xf0, 0x11, 0x00


	//----- nvinfo : EIATTR_KPARAM_INFO
	.align		4
.L_17:
        /*005c*/ 	.byte	0x04, 0x17
        /*005e*/ 	.short	(.L_19 - .L_18)
.L_18:
        /*0060*/ 	.word	0x00000000
        /*0064*/ 	.short	0x0009
        /*0066*/ 	.short	0x0030
        /*0068*/ 	.byte	0x00, 0xf0, 0x11, 0x00


	//----- nvinfo : EIATTR_KPARAM_INFO
	.align		4
.L_19:
        /*006c*/ 	.byte	0x04, 0x17
        /*006e*/ 	.short	(.L_21 - .L_20)
.L_20:
        /*0070*/ 	.word	0x00000000
        /*0074*/ 	.short	0x0008
        /*0076*/ 	.short	0x002c
        /*0078*/ 	.byte	0x00, 0xf0, 0x11, 0x00


	//----- nvinfo : EIATTR_KPARAM_INFO
	.align		4
.L_21:
        /*007c*/ 	.byte	0x04, 0x17
        /*007e*/ 	.short	(.L_23 - .L_22)
.L_22:
        /*0080*/ 	.word	0x00000000
        /*0084*/ 	.short	0x0007
        /*0086*/ 	.short	0x0028
        /*0088*/ 	.byte	0x00, 0xf0, 0x11, 0x00


	//----- nvinfo : EIATTR_KPARAM_INFO
	.align		4
.L_23:
        /*008c*/ 	.byte	0x04, 0x17
        /*008e*/ 	.short	(.L_25 - .L_24)
.L_24:
        /*0090*/ 	.word	0x00000000
        /*0094*/ 	.short	0x0006
        /*0096*/ 	.short	0x0024
        /*0098*/ 	.byte	0x00, 0xf0, 0x11, 0x00


	//----- nvinfo : EIATTR_KPARAM_INFO
	.align		4
.L_25:
        /*009c*/ 	.byte	0x04, 0x17
        /*009e*/ 	.short	(.L_27 - .L_26)
.L_26:
        /*00a0*/ 	.word	0x00000000
        /*00a4*/ 	.short	0x0005
        /*00a6*/ 	.short	0x0020
        /*00a8*/ 	.byte	0x00, 0xf0, 0x11, 0x00


	//----- nvinfo : EIATTR_KPARAM_INFO
	.align		4
.L_27:
        /*00ac*/ 	.byte	0x04, 0x17
        /*00ae*/ 	.short	(.L_29 - .L_28)
.L_28:
        /*00b0*/ 	.word	0x00000000
        /*00b4*/ 	.short	0x0004
        /*00b6*/ 	.short	0x001c
        /*00b8*/ 	.byte	0x00, 0xf0, 0x11, 0x00


	//----- nvinfo : EIATTR_KPARAM_INFO
	.align		4
.L_29:
        /*00bc*/ 	.byte	0x04, 0x17
        /*00be*/ 	.short	(.L_31 - .L_30)
.L_30:
        /*00c0*/ 	.word	0x00000000
        /*00c4*/ 	.short	0x0003
        /*00c6*/ 	.short	0x0018
        /*00c8*/ 	.byte	0x00, 0xf0, 0x11, 0x00


	//----- nvinfo : EIATTR_KPARAM_INFO
	.align		4
.L_31:
        /*00cc*/ 	.byte	0x04, 0x17
        /*00ce*/ 	.short	(.L_33 - .L_32)
.L_32:
        /*00d0*/ 	.word	0x00000000
        /*00d4*/ 	.short	0x0002
        /*00d6*/ 	.short	0x0010
        /*00d8*/ 	.byte	0x00, 0xf4, 0x21, 0x00


	//----- nvinfo : EIATTR_KPARAM_INFO
	.align		4
.L_33:
        /*00dc*/ 	.byte	0x04, 0x17
        /*00de*/ 	.short	(.L_35 - .L_34)
.L_34:
        /*00e0*/ 	.word	0x00000000
        /*00e4*/ 	.short	0x0001
        /*00e6*/ 	.short	0x0008
        /*00e8*/ 	.byte	0x00, 0xf4, 0x21, 0x00


	//----- nvinfo : EIATTR_KPARAM_INFO
	.align		4
.L_35:
        /*00ec*/ 	.byte	0x04, 0x17
        /*00ee*/ 	.short	(.L_37 - .L_36)
.L_36:
        /*00f0*/ 	.word	0x00000000
        /*00f4*/ 	.short	0x0000
        /*00f6*/ 	.short	0x0000
        /*00f8*/ 	.byte	0x00, 0xf4, 0x21, 0x00


	//----- nvinfo : EIATTR_MAXREG_COUNT
	.align		4
.L_37:
        /*00fc*/ 	.byte	0x03, 0x1b
        /*00fe*/ 	.short	0x00ff


	//----- nvinfo : EIATTR_NUM_BARRIERS
	.align		4
        /*0100*/ 	.byte	0x02, 0x4c
        /*0102*/ 	.byte	0x01
	.zero		1


	//----- nvinfo : EIATTR_ANNOTATIONS
	.align		4
        /*0104*/ 	.byte	0x04, 0x55
        /*0106*/ 	.short	(.L_39 - .L_38)


	//   ....[0]....
.L_38:
        /*0108*/ 	.word	0x00000001
        /*010c*/ 	.byte	0x30, 0x07, 0x00, 0x00, 0x01, 0x00, 0x00, 0x00, 0x90, 0x3b, 0x00, 0x00, 0x01, 0x00, 0x00, 0x00
        /* <DEDUP_REMOVED lines=140> */
        /*09dc*/ 	.byte	0x60, 0x97, 0x00, 0x00, 0x01, 0x00, 0x00, 0x00, 0x70, 0x9d, 0x00, 0x00


	//----- nvinfo : EIATTR_MERCURY_ISA_VERSION
	.align		4
.L_39:
        /*09e8*/ 	.byte	0x03, 0x5f
        /*09ea*/ 	.short	0x0000


	//----- nvinfo : EIATTR_EXIT_INSTR_OFFSETS
	.align		4
        /*09ec*/ 	.byte	0x04, 0x1c
        /*09ee*/ 	.short	(.L_41 - .L_40)


	//   ....[0]....
.L_40:
        /*09f0*/ 	.word	0x0000d4f0


	//   ....[1]....
        /*09f4*/ 	.word	0x0000d520


	//----- nvinfo : EIATTR_REQNTID
	.align		4
.L_41:
        /*09f8*/ 	.byte	0x04, 0x10
        /*09fa*/ 	.short	(.L_43 - .L_42)
.L_42:
        /*09fc*/ 	.word	0x00000080
        /*0a00*/ 	.word	0x00000001
        /*0a04*/ 	.word	0x00000001
.L_43:


//--------------------- .nv.callgraph             --------------------------
	.section	.nv.callgraph,"",@"SHT_CUDA_CALLGRAPH"
	.align	4
	.sectionentsize	8
	.align		4
        /*0000*/ 	.word	0x00000000
	.align		4
        /*0004*/ 	.word	0xffffffff
	.align		4
        /*0008*/ 	.word	0x00000000
	.align		4
        /*000c*/ 	.word	0xfffffffe
	.align		4
        /*0010*/ 	.word	0x00000000
	.align		4
        /*0014*/ 	.word	0xfffffffd
	.align		4
        /*0018*/ 	.word	0x00000000
	.align		4
        /*001c*/ 	.word	0xfffffffc


//--------------------- .nv.rel.action            --------------------------
	.section	.nv.rel.action,"",@"SHT_CUDA_RELOCINFO"
	.align	8
	.sectionentsize	8
        /*0000*/ 	.byte	0x73, 0x00, 0x00, 0x00, 0x00, 0x00, 0x00, 0x00, 0x00, 0x00, 0x00, 0x11, 0x25, 0x00, 0x05, 0x36


//--------------------- .nv.constant0.matmul_kernel --------------------------
	.section	.nv.constant0.matmul_kernel,"a",@progbits
	.sectionflags	@""
	.align	4
.nv.constant0.matmul_kernel:
	.zero		432


//--------------------- .text.matmul_kernel       --------------------------
	.section	.text.matmul_kernel,"ax",@progbits
	.sectioninfo	@"SHI_REGISTERS=255"
	.align	128
        .global         matmul_kernel
        .type           matmul_kernel,@function
        .size           matmul_kernel,(.L_x_4 - matmul_kernel)
        .other          matmul_kernel,@"STO_CUDA_ENTRY STV_DEFAULT"
matmul_kernel:
.text.matmul_kernel:
[----:B------:R-:W-:-:S03]  /*0000*/  IMAD.MOV.U32 R1, RZ, RZ, c[0x0][0x28] ;  /* 0x00000a00ff017624 */ /* 0x000fc600078e00ff */
[----:B------:R-:W-:Y:S01]  /*0010*/  IMAD.MOV.U32 R0, RZ, RZ, c[0x0][0x17c] ;  /* 0x00005f00ff007624 */ /* 0x000fe200078e00ff */
[----:B------:R-:W0:Y:S01]  /*0020*/  S2R R5, SR_CTAID.X ;  /* 0x0000000000057919 */ /* 0x000e220000002500 */
[----:B------:R-:W-:Y:S01]  /*0030*/  IADD3 R1, R1, -0x1b8, RZ ;  /* 0xfffffe4801017810 */ /* 0x000fe20007ffe0ff */
[----:B------:R-:W-:Y:S01]  /*0040*/  IMAD.MOV.U32 R186, RZ, RZ, c[0x0][0x180] ;  /* 0x00006000ffba7624 */ /* 0x000fe200078e00ff */
[----:B------:R-:W-:Y:S01]  /*0050*/  ULDC.64 UR6, c[0x0][0x118] ;  /* 0x0000460000067ab9 */ /* 0x000fe20000000a00 */
[----:B------:R-:W-:Y:S01]  /*0060*/  IADD3 R0, R0, 0xff, RZ ;  /* 0x000000ff00007810 */ /* 0x000fe20007ffe0ff */
[----:B------:R-:W1:Y:S01]  /*0070*/  S2R R52, SR_TID.X ;  /* 0x0000000000347919 */ /* 0x000e620000002100 */
[----:B------:R-:W-:Y:S01]  /*0080*/  CS2R R148, SRZ ;  /* 0x0000000000947805 */ /* 0x000fe2000001ff00 */
[----:B------:R-:W-:Y:S01]  /*0090*/  IADD3 R186, R186, 0x1f, RZ ;  /* 0x0000001fbaba7810 */ /* 0x000fe20007ffe0ff */
[----:B------:R-:W-:Y:S01]  /*00a0*/  CS2R R150, SRZ ;  /* 0x0000000000967805 */ /* 0x000fe2000001ff00 */
[----:B------:R-:W-:Y:S01]  /*00b0*/  SHF.R.S32.HI R3, RZ, 0x1f, R0 ;  /* 0x0000001fff037819 */ /* 0x000fe20000011400 */
[----:B------:R-:W-:Y:S01]  /*00c0*/  CS2R R44, SRZ ;  /* 0x00000000002c7805 */ /* 0x000fe2000001ff00 */
[----:B------:R-:W-:Y:S01]  /*00d0*/  CS2R R46, SRZ ;  /* 0x00000000002e7805 */ /* 0x000fe2000001ff00 */
[----:B------:R-:W-:Y:S01]  /*00e0*/  CS2R R48, SRZ ;  /* 0x0000000000307805 */ /* 0x000fe2000001ff00 */
[----:B------:R-:W-:Y:S01]  /*00f0*/  LEA.HI R3, R3, R0, RZ, 0x8 ;  /* 0x0000000003037211 */ /* 0x000fe200078f40ff */
[----:B------:R-:W-:Y:S01]  /*0100*/  CS2R R50, SRZ ;  /* 0x0000000000327805 */ /* 0x000fe2000001ff00 */
[----:B------:R-:W-:Y:S01]  /*0110*/  CS2R R156, SRZ ;  /* 0x00000000009c7805 */ /* 0x000fe2000001ff00 */
[----:B------:R-:W-:Y:S01]  /*0120*/  CS2R R158, SRZ ;  /* 0x00000000009e7805 */ /* 0x000fe2000001ff00 */
[----:B------:R-:W-:Y:S01]  /*0130*/  SHF.R.S32.HI R3, RZ, 0x8, R3 ;  /* 0x00000008ff037819 */ /* 0x000fe20000011403 */
[----:B------:R-:W-:Y:S01]  /*0140*/  CS2R R60, SRZ ;  /* 0x00000000003c7805 */ /* 0x000fe2000001ff00 */
[----:B------:R-:W-:Y:S01]  /*0150*/  CS2R R62, SRZ ;  /* 0x00000000003e7805 */ /* 0x000fe2000001ff00 */
[----:B------:R-:W-:Y:S01]  /*0160*/  CS2R R64, SRZ ;  /* 0x0000000000407805 */ /* 0x000fe2000001ff00 */
[----:B------:R-:W-:Y:S01]  /*0170*/  CS2R R66, SRZ ;  /* 0x0000000000427805 */ /* 0x000fe2000001ff00 */
[----:B------:R-:W-:Y:S01]  /*0180*/  IMAD.SHL.U32 R4, R3, 0x4, RZ ;  /* 0x0000000403047824 */ /* 0x000fe200078e00ff */
[----:B------:R-:W-:Y:S01]  /*0190*/  CS2R R76, SRZ ;  /* 0x00000000004c7805 */ /* 0x000fe2000001ff00 */
[----:B0-----:R-:W-:Y:S01]  /*01a0*/  IABS R8, R5 ;  /* 0x0000000500087213 */ /* 0x001fe20000000000 */
[----:B------:R-:W-:Y:S01]  /*01b0*/  CS2R R78, SRZ ;  /* 0x00000000004e7805 */ /* 0x000fe2000001ff00 */
[----:B------:R-:W-:Y:S01]  /*01c0*/  CS2R R80, SRZ ;  /* 0x0000000000507805 */ /* 0x000fe2000001ff00 */
[-C--:B------:R-:W-:Y:S01]  /*01d0*/  IABS R7, R4.reuse ;  /* 0x0000000400077213 */ /* 0x080fe20000000000 */
[----:B------:R-:W-:Y:S01]  /*01e0*/  CS2R R82, SRZ ;  /* 0x0000000000527805 */ /* 0x000fe2000001ff00 */
[----:B------:R-:W-:Y:S01]  /*01f0*/  IABS R10, R4 ;  /* 0x00000004000a7213 */ /* 0x000fe20000000000 */
[----:B------:R-:W-:Y:S01]  /*0200*/  CS2R R56, SRZ ;  /* 0x0000000000387805 */ /* 0x000fe2000001ff00 */
[----:B------:R-:W0:Y:S01]  /*0210*/  I2F.RP R0, R7 ;  /* 0x0000000700007306 */ /* 0x000e220000209400 */
[----:B-1----:R-:W-:Y:S01]  /*0220*/  SHF.R.U32.HI R187, RZ, 0x6, R52 ;  /* 0x00000006ffbb7819 */ /* 0x002fe20000011634 */
[----:B------:R-:W-:Y:S01]  /*0230*/  CS2R R58, SRZ ;  /* 0x00000000003a7805 */ /* 0x000fe2000001ff00 */
        /* <DEDUP_REMOVED lines=12> */
[----:B------:R-:W-:Y:S01]  /*0300*/  LOP3.LUT R55, R52, 0x60, RZ, 0xc0, !PT ;  /* 0x0000006034377812 */ /* 0x000fe200078ec0ff */
[----:B0-----:R-:W0:Y:S01]  /*0310*/  MUFU.RCP R0, R0 ;  /* 0x0000000000007308 */ /* 0x001e220000001000 */
[----:B------:R-:W-:-:S02]  /*0320*/  SGXT.U32 R187, R187, 0x1 ;  /* 0x00000001bbbb781a */ /* 0x000fc40000000000 */
[----:B0-----:R-:W-:Y:S01]  /*0330*/  IADD3 R2, R0, 0xffffffe, RZ ;  /* 0x0ffffffe00027810 */ /* 0x001fe20007ffe0ff */
[----:B------:R-:W-:-:S04]  /*0340*/  IMAD.MOV R0, RZ, RZ, -R10 ;  /* 0x000000ffff007224 */ /* 0x000fc800078e0a0a */
[----:B------:R0:W1:Y:S02]  /*0350*/  F2I.FTZ.U32.TRUNC.NTZ R3, R2 ;  /* 0x0000000200037305 */ /* 0x000064000021f000 */
[----:B0-----:R-:W-:Y:S02]  /*0360*/  IMAD.MOV.U32 R2, RZ, RZ, RZ ;  /* 0x000000ffff027224 */ /* 0x001fe400078e00ff */
[----:B-1----:R-:W-:-:S04]  /*0370*/  IMAD.MOV R6, RZ, RZ, -R3 ;  /* 0x000000ffff067224 */ /* 0x002fc800078e0a03 */
[----:B------:R-:W-:Y:S02]  /*0380*/  IMAD R9, R6, R7, RZ ;  /* 0x0000000706097224 */ /* 0x000fe400078e02ff */
[----:B------:R-:W-:Y:S02]  /*0390*/  IMAD.MOV.U32 R6, RZ, RZ, R8 ;  /* 0x000000ffff067224 */ /* 0x000fe400078e0008 */
[----:B------:R-:W-:-:S06]  /*03a0*/  IMAD.HI.U32 R3, R3, R9, R2 ;  /* 0x0000000903037227 */ /* 0x000fcc00078e0002 */
[----:B------:R-:W-:-:S04]  /*03b0*/  IMAD.HI.U32 R3, R3, R6, RZ ;  /* 0x0000000603037227 */ /* 0x000fc800078e00ff */
[----:B------:R-:W-:-:S05]  /*03c0*/  IMAD R0, R3, R0, R6 ;  /* 0x0000000003007224 */ /* 0x000fca00078e0206 */
[----:B------:R-:W-:-:S13]  /*03d0*/  ISETP.GT.U32.AND P1, PT, R7, R0, PT ;  /* 0x000000000700720c */ /* 0x000fda0003f24070 */
[----:B------:R-:W-:Y:S01]  /*03e0*/  @!P1 IMAD.IADD R0, R0, 0x1, -R7 ;  /* 0x0000000100009824 */ /* 0x000fe200078e0a07 */
[----:B------:R-:W-:Y:S02]  /*03f0*/  @!P1 IADD3 R3, R3, 0x1, RZ ;  /* 0x0000000103039810 */ /* 0x000fe40007ffe0ff */
[----:B------:R-:W-:Y:S02]  /*0400*/  ISETP.NE.AND P1, PT, R4, RZ, PT ;  /* 0x000000ff0400720c */ /* 0x000fe40003f25270 */
[----:B------:R-:W-:Y:S02]  /*0410*/  ISETP.GE.U32.AND P0, PT, R0, R7, PT ;  /* 0x000000070000720c */ /* 0x000fe40003f06070 */
[----:B------:R-:W-:-:S04]  /*0420*/  LOP3.LUT R0, R5, R4, RZ, 0x3c, !PT ;  /* 0x0000000405007212 */ /* 0x000fc800078e3cff */
[----:B------:R-:W-:Y:S01]  /*0430*/  ISETP.GE.AND P2, PT, R0, RZ, PT ;  /* 0x000000ff0000720c */ /* 0x000fe20003f46270 */
[----:B------:R-:W-:-:S05]  /*0440*/  IMAD.MOV.U32 R0, RZ, RZ, c[0x0][0x178] ;  /* 0x00005e00ff007624 */ /* 0x000fca00078e00ff */
[----:B------:R-:W-:Y:S02]  /*0450*/  IADD3 R0, R0, 0x3f, RZ ;  /* 0x0000003f00007810 */ /* 0x000fe40007ffe0ff */
[----:B------:R-:W-:-:S05]  /*0460*/  @P0 IADD3 R3, R3, 0x1, RZ ;  /* 0x0000000103030810 */ /* 0x000fca0007ffe0ff */
[----:B------:R-:W-:Y:S01]  /*0470*/  IMAD.MOV.U32 R2, RZ, RZ, R3 ;  /* 0x000000ffff027224 */ /* 0x000fe200078e0003 */
[----:B------:R-:W-:-:S03]  /*0480*/  SHF.R.S32.HI R3, RZ, 0x1f, R0 ;  /* 0x0000001fff037819 */ /* 0x000fc60000011400 */
[----:B------:R-:W-:Y:S01]  /*0490*/  @!P2 IMAD.MOV R2, RZ, RZ, -R2 ;  /* 0x000000ffff02a224 */ /* 0x000fe200078e0a02 */
[----:B------:R-:W-:Y:S02]  /*04a0*/  @!P1 LOP3.LUT R2, RZ, R4, RZ, 0x33, !PT ;  /* 0x00000004ff029212 */ /* 0x000fe400078e33ff */
[----:B------:R-:W-:-:S03]  /*04b0*/  LEA.HI R3, R3, R0, RZ, 0x6 ;  /* 0x0000000003037211 */ /* 0x000fc600078f30ff */
[----:B------:R-:W-:Y:S02]  /*04c0*/  IMAD.SHL.U32 R6, R2, 0x4, RZ ;  /* 0x0000000402067824 */ /* 0x000fe400078e00ff */
[----:B------:R-:W-:-:S03]  /*04d0*/  IMAD.MOV R2, RZ, RZ, -R2 ;  /* 0x000000ffff027224 */ /* 0x000fc600078e0a02 */
[----:B------:R-:W-:Y:S01]  /*04e0*/  LEA.HI.SX32 R3, R3, -R6, 0x1a ;  /* 0x8000000603037211 */ /* 0x000fe200078fd2ff */
[----:B------:R-:W-:-:S03]  /*04f0*/  IMAD R4, R4, R2, R5 ;  /* 0x0000000204047224 */ /* 0x000fc600078e0205 */
[----:B------:R-:W-:Y:S02]  /*0500*/  IMNMX R11, R3, 0x4, PT ;  /* 0x00000004030b7817 */ /* 0x000fe40003800200 */
[----:B------:R-:W-:Y:S02]  /*0510*/  IABS R9, R4 ;  /* 0x0000000400097213 */ /* 0x000fe40000000000 */
[----:B------:R-:W-:-:S04]  /*0520*/  IABS R7, R11 ;  /* 0x0000000b00077213 */ /* 0x000fc80000000000 */
[----:B------:R-:W0:Y:S08]  /*0530*/  I2F.RP R0, R7 ;  /* 0x0000000700007306 */ /* 0x000e300000209400 */
[----:B0-----:R-:W0:Y:S02]  /*0540*/  MUFU.RCP R0, R0 ;  /* 0x0000000000007308 */ /* 0x001e240000001000 */
[----:B0-----:R-:W-:-:S06]  /*0550*/  IADD3 R3, R0, 0xffffffe, RZ ;  /* 0x0ffffffe00037810 */ /* 0x001fcc0007ffe0ff */
[----:B------:R-:W0:Y:S02]  /*0560*/  F2I.FTZ.U32.TRUNC.NTZ R3, R3 ;  /* 0x0000000300037305 */ /* 0x000e24000021f000 */
[----:B0-----:R-:W-:-:S04]  /*0570*/  IMAD.MOV R8, RZ, RZ, -R3 ;  /* 0x000000ffff087224 */ /* 0x001fc800078e0a03 */
[----:B------:R-:W-:Y:S01]  /*0580*/  IMAD.MOV.U32 R2, RZ, RZ, R8 ;  /* 0x000000ffff027224 */ /* 0x000fe200078e0008 */
[----:B------:R-:W-:-:S03]  /*0590*/  IABS R8, R11 ;  /* 0x0000000b00087213 */ /* 0x000fc60000000000 */
[----:B------:R-:W-:Y:S02]  /*05a0*/  IMAD R5, R2, R7, RZ ;  /* 0x0000000702057224 */ /* 0x000fe400078e02ff */
[----:B------:R-:W-:Y:S02]  /*05b0*/  IMAD.MOV.U32 R2, RZ, RZ, RZ ;  /* 0x000000ffff027224 */ /* 0x000fe400078e00ff */
[----:B------:R-:W-:Y:S02]  /*05c0*/  IMAD.MOV R0, RZ, RZ, -R8 ;  /* 0x000000ffff007224 */ /* 0x000fe400078e0a08 */
[----:B------:R-:W-:-:S06]  /*05d0*/  IMAD.HI.U32 R2, R3, R5, R2 ;  /* 0x0000000503027227 */ /* 0x000fcc00078e0002 */
[----:B------:R-:W-:-:S04]  /*05e0*/  IMAD.HI.U32 R2, R2, R9, RZ ;  /* 0x0000000902027227 */ /* 0x000fc800078e00ff */
[----:B------:R-:W-:Y:S02]  /*05f0*/  IMAD R0, R2, R0, R9 ;  /* 0x0000000002007224 */ /* 0x000fe400078e0209 */
[----:B------:R-:W-:-:S03]  /*0600*/  CS2R R8, SRZ ;  /* 0x0000000000087805 */ /* 0x000fc6000001ff00 */
[----:B------:R-:W-:-:S13]  /*0610*/  ISETP.GT.U32.AND P1, PT, R7, R0, PT ;  /* 0x000000000700720c */ /* 0x000fda0003f24070 */
[----:B------:R-:W-:Y:S01]  /*0620*/  @!P1 IMAD.IADD R0, R0, 0x1, -R7 ;  /* 0x0000000100009824 */ /* 0x000fe200078e0a07 */
[----:B------:R-:W-:Y:S02]  /*0630*/  @!P1 IADD3 R2, R2, 0x1, RZ ;  /* 0x0000000102029810 */ /* 0x000fe40007ffe0ff */
[----:B------:R-:W-:Y:S02]  /*0640*/  ISETP.NE.AND P1, PT, R11, RZ, PT ;  /* 0x000000ff0b00720c */ /* 0x000fe40003f25270 */
[----:B------:R-:W-:Y:S02]  /*0650*/  ISETP.GE.U32.AND P0, PT, R0, R7, PT ;  /* 0x000000070000720c */ /* 0x000fe40003f06070 */
[----:B------:R-:W-:-:S04]  /*0660*/  LOP3.LUT R0, R4, R11, RZ, 0x3c, !PT ;  /* 0x0000000b04007212 */ /* 0x000fc800078e3cff */
[----:B------:R-:W-:-:S07]  /*0670*/  ISETP.GE.AND P2, PT, R0, RZ, PT ;  /* 0x000000ff0000720c */ /* 0x000fce0003f46270 */
[----:B------:R-:W-:Y:S02]  /*0680*/  @P0 IADD3 R2, R2, 0x1, RZ ;  /* 0x0000000102020810 */ /* 0x000fe40007ffe0ff */
[----:B------:R-:W-:-:S04]  /*0690*/  ISETP.GE.AND P0, PT, R186, 0x20, PT ;  /* 0x00000020ba00780c */ /* 0x000fc80003f06270 */
[----:B------:R-:W-:Y:S01]  /*06a0*/  @!P2 IMAD.MOV R2, RZ, RZ, -R2 ;  /* 0x000000ffff02a224 */ /* 0x000fe200078e0a02 */
[----:B------:R-:W-:-:S05]  /*06b0*/  @!P1 LOP3.LUT R2, RZ, R11, RZ, 0x33, !PT ;  /* 0x0000000bff029212 */ /* 0x000fca00078e33ff */
[----:B------:R-:W-:-:S04]  /*06c0*/  IMAD.MOV R0, RZ, RZ, -R2 ;  /* 0x000000ffff007224 */ /* 0x000fc800078e0a02 */
[----:B------:R-:W-:Y:S02]  /*06d0*/  IMAD R0, R11, R0, R4 ;  /* 0x000000000b007224 */ /* 0x000fe400078e0204 */
[----:B------:R-:W-:Y:S02]  /*06e0*/  CS2R R10, SRZ ;  /* 0x00000000000a7805 */ /* 0x000fe4000001ff00 */
[----:B------:R-:W-:Y:S01]  /*06f0*/  IMAD.IADD R3, R6, 0x1, R0 ;  /* 0x0000000106037824 */ /* 0x000fe200078e0200 */
[----:B------:R-:W-:Y:S01]  /*0700*/  LOP3.LUT R0, R52, 0x3f, RZ, 0xc0, !PT ;  /* 0x0000003f34007812 */ /* 0x000fe200078ec0ff */
[----:B------:R-:W-:-:S04]  /*0710*/  IMAD.SHL.U32 R6, R2, 0x100, RZ ;  /* 0x0000010002067824 */ /* 0x000fc800078e00ff */
[----:B------:R-:W-:-:S05]  /*0720*/  IMAD R54, R3, 0x40, R0 ;  /* 0x0000004003367824 */ /* 0x000fca00078e0200 */
[----:B------:R0:W-:Y:S01]  /*0730*/  STL [R1+0xfc], R54 ;  /* 0x0000fc3601007387 */ /* 0x0001e20000100800 */
[----:B------:R-:W-:Y:S05]  /*0740*/  @!P0 BRA `(.L_x_0) ;  /* 0x0000962000008947 */ /* 0x000fea0003800000 */
[----:B------:R-:W-:Y:S01]  /*0750*/  IABS R2, c[0x0][0x17c] ;  /* 0x00005f0000027a13 */ /* 0x000fe20000000000 */
[----:B------:R-:W-:Y:S01]  /*0760*/  IMAD.MOV.U32 R4, RZ, RZ, RZ ;  /* 0x000000ffff047224 */ /* 0x000fe200078e00ff */
[----:B------:R-:W-:Y:S01]  /*0770*/  LEA.HI R3, R55, R6, RZ, 0x1b ;  /* 0x0000000637037211 */ /* 0x000fe200078fd8ff */
[----:B------:R-:W-:Y:S01]  /*0780*/  IMAD.SHL.U32 R185, R52, 0x40, RZ ;  /* 0x0000004034b97824 */ /* 0x000fe200078e00ff */
[----:B------:R-:W1:Y:S01]  /*0790*/  I2F.RP R8, R2 ;  /* 0x0000000200087306 */ /* 0x000e620000209400 */
[----:B------:R-:W-:Y:S01]  /*07a0*/  IABS R53, c[0x0][0x178] ;  /* 0x00005e0000357a13 */ /* 0x000fe20000000000 */
[----:B------:R-:W-:Y:S01]  /*07b0*/  IMAD.SHL.U32 R0, R0, 0x2, RZ ;  /* 0x0000000200007824 */ /* 0x000fe200078e00ff */
[C---:B------:R-:W-:Y:S01]  /*07c0*/  IADD3 R9, R3.reuse, 0xf8, RZ ;  /* 0x000000f803097810 */ /* 0x040fe20007ffe0ff */
[----:B------:R-:W-:Y:S01]  /*07d0*/  IMAD.MOV.U32 R184, RZ, RZ, c[0x0][0x18c] ;  /* 0x00006300ffb87624 */ /* 0x000fe200078e00ff */
[C---:B------:R-:W-:Y:S01]  /*07e0*/  IADD3 R7, R3.reuse, 0xfc, RZ ;  /* 0x000000fc03077810 */ /* 0x040fe20007ffe0ff */
[----:B------:R-:W-:Y:S01]  /*07f0*/  CS2R R152, SRZ ;  /* 0x0000000000987805 */ /* 0x000fe2000001ff00 */
[----:B------:R-:W-:Y:S01]  /*0800*/  IABS R59, R9 ;  /* 0x00000009003b7213 */ /* 0x000fe20000000000 */
[----:B------:R-:W-:Y:S01]  /*0810*/  CS2R R154, SRZ ;  /* 0x00000000009a7805 */ /* 0x000fe2000001ff00 */
[----:B------:R-:W-:Y:S01]  /*0820*/  IABS R10, R7 ;  /* 0x00000007000a7213 */ /* 0x000fe20000000000 */
[----:B------:R-:W-:Y:S01]  /*0830*/  CS2R R148, SRZ ;  /* 0x0000000000947805 */ /* 0x000fe2000001ff00 */
[C---:B------:R-:W-:Y:S01]  /*0840*/  IADD3 R12, R3.reuse, 0xf4, RZ ;  /* 0x000000f4030c7810 */ /* 0x040fe20007ffe0ff */
[----:B------:R-:W-:Y:S01]  /*0850*/  CS2R R150, SRZ ;  /* 0x0000000000967805 */ /* 0x000fe2000001ff00 */
[C---:B------:R-:W-:Y:S01]  /*0860*/  IADD3 R13, R3.reuse, 0xf0, RZ ;  /* 0x000000f0030d7810 */ /* 0x040fe20007ffe0ff */
[----:B------:R-:W-:Y:S01]  /*0870*/  CS2R R144, SRZ ;  /* 0x0000000000907805 */ /* 0x000fe2000001ff00 */
[----:B------:R-:W-:Y:S01]  /*0880*/  IABS R189, R12 ;  /* 0x0000000c00bd7213 */ /* 0x000fe20000000000 */
[----:B-1----:R-:W1:Y:S01]  /*0890*/  MUFU.RCP R8, R8 ;  /* 0x0000000800087308 */ /* 0x002e620000001000 */
[----:B------:R-:W-:Y:S01]  /*08a0*/  IADD3 R14, R3, 0xec, RZ ;  /* 0x000000ec030e7810 */ /* 0x000fe20007ffe0ff */
[----:B------:R-:W-:Y:S01]  /*08b0*/  CS2R R146, SRZ ;  /* 0x0000000000927805 */ /* 0x000fe2000001ff00 */
[----:B------:R-:W-:Y:S01]  /*08c0*/  IABS R191, R13 ;  /* 0x0000000d00bf7213 */ /* 0x000fe20000000000 */
[----:B------:R-:W-:Y:S01]  /*08d0*/  CS2R R176, SRZ ;  /* 0x0000000000b07805 */ /* 0x000fe2000001ff00 */
[----:B------:R-:W-:Y:S01]  /*08e0*/  ISETP.GE.AND P4, PT, R9, RZ, PT ;  /* 0x000000ff0900720c */ /* 0x000fe20003f86270 */
[----:B------:R-:W-:Y:S01]  /*08f0*/  CS2R R178, SRZ ;  /* 0x0000000000b27805 */ /* 0x000fe2000001ff00 */
[C---:B------:R-:W-:Y:S01]  /*0900*/  IADD3 R15, R3.reuse, 0xb8, RZ ;  /* 0x000000b8030f7810 */ /* 0x040fe20007ffe0ff */
        /* <DEDUP_REMOVED lines=9> */
[----:B-1----:R-:W-:Y:S01]  /*09a0*/  IADD3 R5, R8, 0xffffffe, RZ ;  /* 0x0ffffffe08057810 */ /* 0x002fe20007ffe0ff */
[----:B------:R-:W-:Y:S01]  /*09b0*/  CS2R R138, SRZ ;  /* 0x00000000008a7805 */ /* 0x000fe2000001ff00 */
[----:B------:R-:W-:Y:S01]  /*09c0*/  IABS R29, R26 ;  /* 0x0000001a001d7213 */ /* 0x000fe20000000000 */
[----:B------:R-:W-:Y:S01]  /*09d0*/  CS2R R132, SRZ ;  /* 0x0000000000847805 */ /* 0x000fe2000001ff00 */
[----:B------:R-:W-:Y:S01]  /*09e0*/  IABS R33, R32 ;  /* 0x0000002000217213 */ /* 0x000fe20000000000 */
[----:B------:R-:W-:Y:S01]  /*09f0*/  CS2R R134, SRZ ;  /* 0x0000000000867805 */ /* 0x000fe2000001ff00 */
[----:B------:R-:W1:Y:S01]  /*0a00*/  F2I.FTZ.U32.TRUNC.NTZ R5, R5 ;  /* 0x0000000500057305 */ /* 0x000e62000021f000 */
[C---:B------:R-:W-:Y:S01]  /*0a10*/  IADD3 R30, R3.reuse, 0x2c, RZ ;  /* 0x0000002c031e7810 */ /* 0x040fe20007ffe0ff */
[----:B------:R-:W-:Y:S01]  /*0a20*/  CS2R R60, SRZ ;  /* 0x00000000003c7805 */ /* 0x000fe2000001ff00 */
[C---:B------:R-:W-:Y:S01]  /*0a30*/  IADD3 R34, R3.reuse, 0x24, RZ ;  /* 0x0000002403227810 */ /* 0x040fe20007ffe0ff */
[----:B------:R-:W-:Y:S01]  /*0a40*/  CS2R R62, SRZ ;  /* 0x00000000003e7805 */ /* 0x000fe2000001ff00 */
[C---:B------:R-:W-:Y:S01]  /*0a50*/  IADD3 R36, R3.reuse, 0x20, RZ ;  /* 0x0000002003247810 */ /* 0x040fe20007ffe0ff */
        /* <DEDUP_REMOVED lines=8> */
[----:B------:R-:W-:Y:S01]  /*0ae0*/  CS2R R164, SRZ ;  /* 0x0000000000a47805 */ /* 0x000fe2000001ff00 */
[----:B------:R-:W-:Y:S01]  /*0af0*/  IABS R37, R38 ;  /* 0x0000002600257213 */ /* 0x000fe20000000000 */
[--C-:B-1----:R-:W-:Y:S01]  /*0b00*/  IMAD.MOV R11, RZ, RZ, -R5.reuse ;  /* 0x000000ffff0b7224 */ /* 0x102fe200078e0a05 */
[C---:B------:R-:W-:Y:S01]  /*0b10*/  IADD3 R40, R3.reuse, 0x18, RZ ;  /* 0x0000001803287810 */ /* 0x040fe20007ffe0ff */
[----:B------:R-:W-:Y:S01]  /*0b20*/  CS2R R166, SRZ ;  /* 0x0000000000a67805 */ /* 0x000fe2000001ff00 */
[----:B------:R-:W-:Y:S01]  /*0b30*/  IADD3 R42, R3, 0x14, RZ ;  /* 0x00000014032a7810 */ /* 0x000fe20007ffe0ff */
[----:B------:R-:W-:Y:S01]  /*0b40*/  IMAD R11, R11, R2, RZ ;  /* 0x000000020b0b7224 */ /* 0x000fe200078e02ff */
[----:B------:R-:W-:Y:S01]  /*0b50*/  IABS R39, R40 ;  /* 0x0000002800277213 */ /* 0x000fe20000000000 */
[----:B------:R-:W-:Y:S01]  /*0b60*/  CS2R R128, SRZ ;  /* 0x0000000000807805 */ /* 0x000fe2000001ff00 */
[----:B------:R-:W-:Y:S01]  /*0b70*/  IABS R41, R42 ;  /* 0x0000002a00297213 */ /* 0x000fe20000000000 */
[----:B------:R-:W-:Y:S01]  /*0b80*/  IMAD.HI.U32 R4, R5, R11, R4 ;  /* 0x0000000b05047227 */ /* 0x000fe200078e0004 */
[C---:B------:R-:W-:Y:S01]  /*0b90*/  IADD3 R50, R3.reuse, 0x4, RZ ;  /* 0x0000000403327810 */ /* 0x040fe20007ffe0ff */
[----:B------:R-:W-:Y:S01]  /*0ba0*/  CS2R R130, SRZ ;  /* 0x0000000000827805 */ /* 0x000fe2000001ff00 */
[C---:B------:R-:W-:Y:S01]  /*0bb0*/  IADD3 R46, R3.reuse, 0xc, RZ ;  /* 0x0000000c032e7810 */ /* 0x040fe20007ffe0ff */
[----:B------:R-:W-:Y:S01]  /*0bc0*/  IMAD.MOV.U32 R11, RZ, RZ, R10 ;  /* 0x000000ffff0b7224 */ /* 0x000fe200078e000a */
[----:B------:R-:W-:Y:S01]  /*0bd0*/  IABS R49, R50 ;  /* 0x0000003200317213 */ /* 0x000fe20000000000 */
[C---:B------:R-:W-:Y:S01]  /*0be0*/  IMAD.HI.U32 R8, R4.reuse, R59, RZ ;  /* 0x0000003b04087227 */ /* 0x040fe200078e00ff */
[----:B------:R-:W-:Y:S01]  /*0bf0*/  IABS R45, R46 ;  /* 0x0000002e002d7213 */ /* 0x000fe20000000000 */
[----:B------:R-:W-:Y:S01]  /*0c00*/  CS2R R124, SRZ ;  /* 0x00000000007c7805 */ /* 0x000fe2000001ff00 */
[----:B------:R-:W-:Y:S01]  /*0c10*/  IADD3 R48, R3, 0x8, RZ ;  /* 0x0000000803307810 */ /* 0x000fe20007ffe0ff */
[----:B------:R-:W-:Y:S01]  /*0c20*/  IMAD.MOV R8, RZ, RZ, -R8 ;  /* 0x000000ffff087224 */ /* 0x000fe200078e0a08 */
[----:B------:R-:W-:Y:S01]  /*0c30*/  IABS R51, R3 ;  /* 0x0000000300337213 */ /* 0x000fe20000000000 */
[----:B------:R-:W-:Y:S01]  /*0c40*/  IMAD.HI.U32 R5, R4, R11, RZ ;  /* 0x0000000b04057227 */ /* 0x000fe200078e00ff */
[----:B------:R-:W-:Y:S01]  /*0c50*/  IABS R47, R48 ;  /* 0x00000030002f7213 */ /* 0x000fe20000000000 */
[----:B------:R-:W-:Y:S01]  /*0c60*/  CS2R R126, SRZ ;  /* 0x00000000007e7805 */ /* 0x000fe2000001ff00 */
[----:B------:R-:W-:Y:S01]  /*0c70*/  LOP3.LUT R251, RZ, c[0x0][0x17c], RZ, 0x33, !PT ;  /* 0x00005f00fffb7a12 */ /* 0x000fe200078e33ff */
[----:B------:R-:W-:Y:S01]  /*0c80*/  IMAD R59, R2, R8, R59 ;  /* 0x00000008023b7224 */ /* 0x000fe200078e023b */
[C---:B------:R-:W-:Y:S01]  /*0c90*/  LOP3.LUT R100, R187.reuse, 0x1a, RZ, 0xfc, !PT ;  /* 0x0000001abb647812 */ /* 0x040fe200078efcff */
[----:B------:R-:W-:Y:S01]  /*0ca0*/  IMAD.MOV R5, RZ, RZ, -R5 ;  /* 0x000000ffff057224 */ /* 0x000fe200078e0a05 */
[C---:B------:R-:W-:Y:S01]  /*0cb0*/  LOP3.LUT R101, R187.reuse, 0x1c, RZ, 0xfc, !PT ;  /* 0x0000001cbb657812 */ /* 0x040fe200078efcff */
[----:B------:R-:W-:Y:S01]  /*0cc0*/  IMAD.HI.U32 R8, R4, R191, RZ ;  /* 0x000000bf04087227 */ /* 0x000fe200078e00ff */
[C---:B------:R-:W-:Y:S01]  /*0cd0*/  ISETP.GT.U32.AND P1, PT, R2.reuse, R59, PT ;  /* 0x0000003b0200720c */ /* 0x040fe20003f24070 */
[----:B------:R-:W-:Y:S01]  /*0ce0*/  CS2R R120, SRZ ;  /* 0x0000000000787805 */ /* 0x000fe2000001ff00 */
[C---:B------:R-:W-:Y:S01]  /*0cf0*/  LOP3.LUT R102, R187.reuse, 0x1e, RZ, 0xfc, !PT ;  /* 0x0000001ebb667812 */ /* 0x040fe200078efcff */
[----:B------:R-:W-:Y:S01]  /*0d00*/  IMAD R188, R2, R5, R11 ;  /* 0x0000000502bc7224 */ /* 0x000fe200078e020b */
[----:B------:R-:W-:Y:S01]  /*0d10*/  IABS R11, R14 ;  /* 0x0000000e000b7213 */ /* 0x000fe20000000000 */
[----:B------:R-:W-:Y:S01]  /*0d20*/  IMAD.HI.U32 R5, R4, R189, RZ ;  /* 0x000000bd04057227 */ /* 0x000fe200078e00ff */
[C---:B------:R-:W-:Y:S01]  /*0d30*/  LOP3.LUT R97, R187.reuse, 0x14, RZ, 0xfc, !PT ;  /* 0x00000014bb617812 */ /* 0x040fe200078efcff */
[----:B------:R-:W-:Y:S01]  /*0d40*/  CS2R R122, SRZ ;  /* 0x00000000007a7805 */ /* 0x000fe2000001ff00 */
[----:B------:R-:W-:Y:S01]  /*0d50*/  ISETP.GT.U32.AND P0, PT, R2, R188, PT ;  /* 0x000000bc0200720c */ /* 0x000fe20003f04070 */
[----:B------:R-:W-:Y:S01]  /*0d60*/  IMAD.MOV R5, RZ, RZ, -R5 ;  /* 0x000000ffff057224 */ /* 0x000fe200078e0a05 */
[C---:B------:R-:W-:Y:S01]  /*0d70*/  LOP3.LUT R98, R187.reuse, 0x16, RZ, 0xfc, !PT ;  /* 0x00000016bb627812 */ /* 0x040fe200078efcff */
[----:B------:R-:W-:Y:S01]  /*0d80*/  IMAD.HI.U32 R10, R4, R11, RZ ;  /* 0x0000000b040a7227 */ /* 0x000fe200078e00ff */
[C---:B------:R-:W-:Y:S01]  /*0d90*/  LOP3.LUT R99, R187.reuse, 0x18, RZ, 0xfc, !PT ;  /* 0x00000018bb637812 */ /* 0x040fe200078efcff */
[----:B------:R-:W-:Y:S01]  /*0da0*/  CS2R R88, SRZ ;  /* 0x0000000000587805 */ /* 0x000fe2000001ff00 */
[----:B------:R-:W-:Y:S01]  /*0db0*/  LOP3.LUT R94, R187, 0xe, RZ, 0xfc, !PT ;  /* 0x0000000ebb5e7812 */ /* 0x000fe200078efcff */
[----:B------:R-:W-:Y:S01]  /*0dc0*/  @!P1 IMAD.IADD R59, R59, 0x1, -R2 ;  /* 0x000000013b3b9824 */ /* 0x000fe200078e0a02 */
[----:B------:R-:W-:Y:S01]  /*0dd0*/  ISETP.GE.AND P1, PT, R12, RZ, PT ;  /* 0x000000ff0c00720c */ /* 0x000fe20003f26270 */
[----:B------:R-:W-:Y:S01]  /*0de0*/  IMAD.MOV R8, RZ, RZ, -R8 ;  /* 0x000000ffff087224 */ /* 0x000fe200078e0a08 */
[C---:B------:R-:W-:Y:S01]  /*0df0*/  IADD3 R12, R3.reuse, 0xdc, RZ ;  /* 0x000000dc030c7810 */ /* 0x040fe20007ffe0ff */
[C---:B------:R-:W-:Y:S01]  /*0e00*/  IMAD R189, R2.reuse, R5, R189 ;  /* 0x0000000502bd7224 */ /* 0x040fe200078e02bd */
[C---:B------:R-:W-:Y:S01]  /*0e10*/  ISETP.GT.U32.AND P6, PT, R2.reuse, R59, PT ;  /* 0x0000003b0200720c */ /* 0x040fe20003fc4070 */
[----:B------:R-:W-:Y:S01]  /*0e20*/  IMAD.MOV R10, RZ, RZ, -R10 ;  /* 0x000000ffff0a7224 */ /* 0x000fe200078e0a0a */
[----:B------:R-:W-:Y:S01]  /*0e30*/  IABS R195, R12 ;  /* 0x0000000c00c37213 */ /* 0x000fe20000000000 */
[C---:B------:R-:W-:Y:S01]  /*0e40*/  IMAD R191, R2.reuse, R8, R191 ;  /* 0x0000000802bf7224 */ /* 0x040fe200078e02bf */
[C---:B------:R-:W-:Y:S01]  /*0e50*/  ISETP.GT.U32.AND P3, PT, R2.reuse, R189, PT ;  /* 0x000000bd0200720c */ /* 0x040fe20003f64070 */
[----:B------:R-:W-:Y:S01]  /*0e60*/  IMAD R58, R2, R10, R11 ;  /* 0x0000000a023a7224 */ /* 0x000fe200078e020b */
[----:B------:R-:W-:Y:S01]  /*0e70*/  IADD3 R8, R3, 0xe8, RZ ;  /* 0x000000e803087810 */ /* 0x000fe20007ffe0ff */
[--C-:B------:R-:W-:Y:S01]  /*0e80*/  @!P0 IMAD.IADD R188, R188, 0x1, -R2.reuse ;  /* 0x00000001bcbc8824 */ /* 0x100fe200078e0a02 */
[C---:B------:R-:W-:Y:S01]  /*0e90*/  ISETP.GT.U32.AND P2, PT, R2.reuse, R191, PT ;  /* 0x000000bf0200720c */ /* 0x040fe20003f44070 */
[----:B------:R-:W-:Y:S01]  /*0ea0*/  CS2R R90, SRZ ;  /* 0x00000000005a7805 */ /* 0x000fe2000001ff00 */
[----:B------:R-:W-:Y:S01]  /*0eb0*/  ISETP.GE.AND P0, PT, R7, RZ, PT ;  /* 0x000000ff0700720c */ /* 0x000fe20003f06270 */
[----:B------:R-:W-:Y:S01]  /*0ec0*/  CS2R R180, SRZ ;  /* 0x0000000000b47805 */ /* 0x000fe2000001ff00 */
[----:B------:R-:W-:Y:S01]  /*0ed0*/  IABS R7, R8 ;  /* 0x0000000800077213 */ /* 0x000fe20000000000 */
[--C-:B------:R-:W-:Y:S01]  /*0ee0*/  @!P6 IMAD.IADD R59, R59, 0x1, -R2.reuse ;  /* 0x000000013b3be824 */ /* 0x100fe200078e0a02 */
[C---:B------:R-:W-:Y:S01]  /*0ef0*/  ISETP.GT.U32.AND P6, PT, R2.reuse, R58, PT ;  /* 0x0000003a0200720c */ /* 0x040fe20003fc4070 */
[----:B------:R-:W-:Y:S01]  /*0f00*/  CS2R R182, SRZ ;  /* 0x0000000000b67805 */ /* 0x000fe2000001ff00 */
[----:B------:R-:W-:Y:S01]  /*0f10*/  IADD3 R10, R3, 0xe4, RZ ;  /* 0x000000e4030a7810 */ /* 0x000fe20007ffe0ff */
[--C-:B------:R-:W-:Y:S01]  /*0f20*/  @!P3 IMAD.IADD R189, R189, 0x1, -R2.reuse ;  /* 0x00000001bdbdb824 */ /* 0x100fe200078e0a02 */
[----:B------:R-:W-:Y:S01]  /*0f30*/  ISETP.GT.U32.AND P5, PT, R2, R188, PT ;  /* 0x000000bc0200720c */ /* 0x000fe20003fa4070 */
[----:B------:R-:W-:Y:S01]  /*0f40*/  IMAD.HI.U32 R5, R4, R7, RZ ;  /* 0x0000000704057227 */ /* 0x000fe200078e00ff */
[----:B------:R-:W-:Y:S01]  /*0f50*/  IABS R9, R10 ;  /* 0x0000000a00097213 */ /* 0x000fe20000000000 */
[----:B------:R-:W-:Y:S01]  /*0f60*/  CS2R R72, SRZ ;  /* 0x0000000000487805 */ /* 0x000fe2000001ff00 */
[----:B------:R-:W-:Y:S01]  /*0f70*/  IADD3 R11, R3, 0xe0, RZ ;  /* 0x000000e0030b7810 */ /* 0x000fe20007ffe0ff */
[--C-:B------:R-:W-:Y:S01]  /*0f80*/  @!P2 IMAD.IADD R191, R191, 0x1, -R2.reuse ;  /* 0x00000001bfbfa824 */ /* 0x100fe200078e0a02 */
[----:B------:R-:W-:Y:S01]  /*0f90*/  ISETP.GT.U32.AND P2, PT, R2, R189, PT ;  /* 0x000000bd0200720c */ /* 0x000fe20003f44070 */
[----:B------:R-:W-:Y:S01]  /*0fa0*/  IMAD.MOV R192, RZ, RZ, -R5 ;  /* 0x000000ffffc07224 */ /* 0x000fe200078e0a05 */
[----:B------:R-:W-:Y:S01]  /*0fb0*/  IABS R57, R11 ;  /* 0x0000000b00397213 */ /* 0x000fe20000000000 */
[--C-:B------:R-:W-:Y:S01]  /*0fc0*/  @!P6 IMAD.IADD R58, R58, 0x1, -R2.reuse ;  /* 0x000000013a3ae824 */ /* 0x100fe200078e0a02 */
[----:B------:R-:W-:Y:S01]  /*0fd0*/  ISETP.GT.U32.AND P6, PT, R2, R191, PT ;  /* 0x000000bf0200720c */ /* 0x000fe20003fc4070 */
[----:B------:R-:W-:Y:S01]  /*0fe0*/  IMAD.HI.U32 R5, R4, R9, RZ ;  /* 0x0000000904057227 */ /* 0x000fe200078e00ff */
[----:B------:R-:W-:Y:S01]  /*0ff0*/  ISETP.GE.AND P3, PT, R14, RZ, PT ;  /* 0x000000ff0e00720c */ /* 0x000fe20003f66270 */
[----:B------:R-:W-:Y:S01]  /*1000*/  CS2R R74, SRZ ;  /* 0x00000000004a7805 */ /* 0x000fe2000001ff00 */
[----:B------:R-:W-:Y:S01]  /*1010*/  IADD3 R14, R3, 0xbc, RZ ;  /* 0x000000bc030e7810 */ /* 0x000fe20007ffe0ff */
[C---:B------:R-:W-:Y:S01]  /*1020*/  IMAD R192, R2.reuse, R192, R7 ;  /* 0x000000c002c07224 */ /* 0x040fe200078e0207 */
[C---:B------:R-:W-:Y:S01]  /*1030*/  LOP3.LUT R95, R187.reuse, 0x10, RZ, 0xfc, !PT ;  /* 0x00000010bb5f7812 */ /* 0x040fe200078efcff */
[----:B------:R-:W-:Y:S01]  /*1040*/  IMAD.MOV R5, RZ, RZ, -R5 ;  /* 0x000000ffff057224 */ /* 0x000fe200078e0a05 */
[----:B------:R-:W-:Y:S01]  /*1050*/  LOP3.LUT R96, R187, 0x12, RZ, 0xfc, !PT ;  /* 0x00000012bb607812 */ /* 0x000fe200078efcff */
[--C-:B------:R-:W-:Y:S01]  /*1060*/  @!P2 IMAD.IADD R189, R189, 0x1, -R2.reuse ;  /* 0x00000001bdbda824 */ /* 0x100fe200078e0a02 */
[C---:B------:R-:W-:Y:S01]  /*1070*/  ISETP.GT.U32.AND P2, PT, R2.reuse, R192, PT ;  /* 0x000000c00200720c */ /* 0x040fe20003f44070 */
[----:B------:R-:W-:Y:S01]  /*1080*/  IMAD R194, R2, R5, R9 ;  /* 0x0000000502c27224 */ /* 0x000fe200078e0209 */
[----:B------:R-:W-:Y:S01]  /*1090*/  IADD3 R9, R3, 0xd8, RZ ;  /* 0x000000d803097810 */ /* 0x000fe20007ffe0ff */
[--C-:B------:R-:W-:Y:S01]  /*10a0*/  @!P6 IMAD.IADD R191, R191, 0x1, -R2.reuse ;  /* 0x00000001bfbfe824 */ /* 0x100fe200078e0a02 */
[----:B------:R-:W-:Y:S01]  /*10b0*/  LOP3.LUT R87, R187, 0x8, RZ, 0xfc, !PT ;  /* 0x00000008bb577812 */ /* 0x000fe200078efcff */
[----:B------:R-:W-:Y:S01]  /*10c0*/  IMAD.HI.U32 R5, R4, R57, RZ ;  /* 0x0000003904057227 */ /* 0x000fe200078e00ff */
[----:B------:R-:W-:Y:S01]  /*10d0*/  ISETP.GT.U32.AND P6, PT, R2, R194, PT ;  /* 0x000000c20200720c */ /* 0x000fe20003fc4070 */
[----:B------:R-:W-:Y:S01]  /*10e0*/  CS2R R76, SRZ ;  /* 0x00000000004c7805 */ /* 0x000fe2000001ff00 */
[----:B------:R-:W-:Y:S01]  /*10f0*/  IABS R197, R9 ;  /* 0x0000000900c57213 */ /* 0x000fe20000000000 */
[--C-:B------:R-:W-:Y:S01]  /*1100*/  @!P5 IMAD.IADD R188, R188, 0x1, -R2.reuse ;  /* 0x00000001bcbcd824 */ /* 0x100fe200078e0a02 */
[----:B------:R-:W-:Y:S01]  /*1110*/  ISETP.GE.AND P5, PT, R13, RZ, PT ;  /* 0x000000ff0d00720c */ /* 0x000fe20003fa6270 */
[----:B------:R-:W-:Y:S01]  /*1120*/  IMAD.MOV R7, RZ, RZ, -R5 ;  /* 0x000000ffff077224 */ /* 0x000fe200078e0a05 */
[C---:B------:R-:W-:Y:S01]  /*1130*/  IADD3 R13, R3.reuse, 0xc0, RZ ;  /* 0x000000c0030d7810 */ /* 0x040fe20007ffe0ff */
[--C-:B------:R-:W-:Y:S01]  /*1140*/  @!P2 IMAD.IADD R192, R192, 0x1, -R2.reuse ;  /* 0x00000001c0c0a824 */ /* 0x100fe200078e0a02 */
[----:B------:R-:W-:Y:S01]  /*1150*/  ISETP.GE.AND P2, PT, R10, RZ, PT ;  /* 0x000000ff0a00720c */ /* 0x000fe20003f46270 */
[----:B------:R-:W-:Y:S01]  /*1160*/  IMAD.HI.U32 R5, R4, R195, RZ ;  /* 0x000000c304057227 */ /* 0x000fe200078e00ff */
[----:B------:R-:W-:Y:S01]  /*1170*/  IADD3 R10, R3, 0xcc, RZ ;  /* 0x000000cc030a7810 */ /* 0x000fe20007ffe0ff */
[----:B------:R-:W-:Y:S01]  /*1180*/  CS2R R78, SRZ ;  /* 0x00000000004e7805 */ /* 0x000fe2000001ff00 */
[----:B------:R-:W-:Y:S01]  /*1190*/  IABS R203, R13 ;  /* 0x0000000d00cb7213 */ /* 0x000fe20000000000 */
[----:B------:R-:W-:Y:S01]  /*11a0*/  @!P6 IMAD.IADD R194, R194, 0x1, -R2 ;  /* 0x00000001c2c2e824 */ /* 0x000fe200078e0a02 */
[C---:B------:R-:W-:Y:S01]  /*11b0*/  ISETP.GT.U32.AND P6, PT, R2.reuse, R192, PT ;  /* 0x000000c00200720c */ /* 0x040fe20003fc4070 */
[----:B------:R-:W-:Y:S01]  /*11c0*/  @!P0 IMAD.MOV R188, RZ, RZ, -R188 ;  /* 0x000000ffffbc8224 */ /* 0x000fe200078e0abc */
[C---:B------:R-:W-:Y:S01]  /*11d0*/  ISETP.GT.U32.AND P0, PT, R2.reuse, R58, PT ;  /* 0x0000003a0200720c */ /* 0x040fe20003f04070 */
[C---:B------:R-:W-:Y:S01]  /*11e0*/  IMAD R57, R2.reuse, R7, R57 ;  /* 0x0000000702397224 */ /* 0x040fe200078e0239 */
[C---:B------:R-:W-:Y:S01]  /*11f0*/  LOP3.LUT R92, R187.reuse, 0xa, RZ, 0xfc, !PT ;  /* 0x0000000abb5c7812 */ /* 0x040fe200078efcff */
[----:B------:R-:W-:Y:S01]  /*1200*/  IMAD.MOV R7, RZ, RZ, -R5 ;  /* 0x000000ffff077224 */ /* 0x000fe200078e0a05 */
[C---:B------:R-:W-:Y:S01]  /*1210*/  LOP3.LUT R93, R187.reuse, 0xc, RZ, 0xfc, !PT ;  /* 0x0000000cbb5d7812 */ /* 0x040fe200078efcff */
[----:B------:R-:W-:Y:S01]  /*1220*/  @!P1 IMAD.MOV R189, RZ, RZ, -R189 ;  /* 0x000000ffffbd9224 */ /* 0x000fe200078e0abd */
[C---:B------:R-:W-:Y:S01]  /*1230*/  ISETP.GT.U32.AND P1, PT, R2.reuse, R57, PT ;  /* 0x000000390200720c */ /* 0x040fe20003f24070 */
[C---:B------:R-:W-:Y:S01]  /*1240*/  IMAD R195, R2.reuse, R7, R195 ;  /* 0x0000000702c37224 */ /* 0x040fe200078e02c3 */
[----:B------:R-:W-:Y:S01]  /*1250*/  LOP3.LUT R84, R187, 0x2, RZ, 0xfc, !PT ;  /* 0x00000002bb547812 */ /* 0x000fe200078efcff */
[----:B------:R-:W-:Y:S01]  /*1260*/  @!P4 IMAD.MOV R59, RZ, RZ, -R59 ;  /* 0x000000ffff3bc224 */ /* 0x000fe200078e0a3b */
[----:B------:R-:W-:Y:S01]  /*1270*/  ISETP.GT.U32.AND P4, PT, R2, R194, PT ;  /* 0x000000c20200720c */ /* 0x000fe20003f84070 */
[--C-:B------:R-:W-:Y:S01]  /*1280*/  @!P6 IMAD.IADD R192, R192, 0x1, -R2.reuse ;  /* 0x00000001c0c0e824 */ /* 0x100fe200078e0a02 */
[----:B------:R-:W-:Y:S01]  /*1290*/  ISETP.GT.U32.AND P6, PT, R2, R195, PT ;  /* 0x000000c30200720c */ /* 0x000fe20003fc4070 */
[--C-:B------:R-:W-:Y:S01]  /*12a0*/  @!P0 IMAD.IADD R58, R58, 0x1, -R2.reuse ;  /* 0x000000013a3a8824 */ /* 0x100fe200078e0a02 */
[----:B------:R-:W-:Y:S01]  /*12b0*/  ISETP.GE.AND P0, PT, R8, RZ, PT ;  /* 0x000000ff0800720c */ /* 0x000fe20003f06270 */
[----:B------:R-:W-:Y:S01]  /*12c0*/  IMAD.HI.U32 R5, R4, R197, RZ ;  /* 0x000000c504057227 */ /* 0x000fe200078e00ff */
[----:B------:R-:W-:Y:S01]  /*12d0*/  IADD3 R8, R3, 0xd4, RZ ;  /* 0x000000d403087810 */ /* 0x000fe20007ffe0ff */
[----:B------:R-:W-:Y:S01]  /*12e0*/  CS2R R80, SRZ ;  /* 0x0000000000507805 */ /* 0x000fe2000001ff00 */
[----:B------:R-:W-:Y:S01]  /*12f0*/  LOP3.LUT R85, R187, 0x4, RZ, 0xfc, !PT ;  /* 0x00000004bb557812 */ /* 0x000fe200078efcff */
[--C-:B------:R-:W-:Y:S01]  /*1300*/  @!P1 IMAD.IADD R57, R57, 0x1, -R2.reuse ;  /* 0x0000000139399824 */ /* 0x100fe200078e0a02 */
[----:B------:R-:W-:Y:S01]  /*1310*/  IABS R7, R8 ;  /* 0x0000000800077213 */ /* 0x000fe20000000000 */
[----:B------:R-:W-:Y:S01]  /*1320*/  IMAD.MOV R5, RZ, RZ, -R5 ;  /* 0x000000ffff057224 */ /* 0x000fe200078e0a05 */
[----:B------:R-:W-:Y:S01]  /*1330*/  ISETP.GE.AND P1, PT, R8, RZ, PT ;  /* 0x000000ff0800720c */ /* 0x000fe20003f26270 */
[--C-:B------:R-:W-:Y:S01]  /*1340*/  @!P4 IMAD.IADD R194, R194, 0x1, -R2.reuse ;  /* 0x00000001c2c2c824 */ /* 0x100fe200078e0a02 */
[----:B------:R-:W-:Y:S01]  /*1350*/  IADD3 R8, R3, 0xd0, RZ ;  /* 0x000000d003087810 */ /* 0x000fe20007ffe0ff */
[----:B------:R-:W-:Y:S01]  /*1360*/  @!P6 IMAD.IADD R195, R195, 0x1, -R2 ;  /* 0x00000001c3c3e824 */ /* 0x000fe200078e0a02 */
[C---:B------:R-:W-:Y:S01]  /*1370*/  ISETP.GT.U32.AND P6, PT, R2.reuse, R57, PT ;  /* 0x000000390200720c */ /* 0x040fe20003fc4070 */
[----:B------:R-:W-:Y:S01]  /*1380*/  IMAD R197, R2, R5, R197 ;  /* 0x0000000502c57224 */ /* 0x000fe200078e02c5 */
[----:B------:R-:W-:Y:S01]  /*1390*/  ISETP.GE.AND P4, PT, R9, RZ, PT ;  /* 0x000000ff0900720c */ /* 0x000fe20003f86270 */
[----:B------:R-:W-:Y:S01]  /*13a0*/  IMAD.HI.U32 R5, R4, R7, RZ ;  /* 0x0000000704057227 */ /* 0x000fe200078e00ff */
[----:B------:R-:W-:Y:S01]  /*13b0*/  IABS R9, R8 ;  /* 0x0000000800097213 */ /* 0x000fe20000000000 */
[----:B------:R-:W-:Y:S01]  /*13c0*/  CS2R R82, SRZ ;  /* 0x0000000000527805 */ /* 0x000fe2000001ff00 */
[----:B------:R-:W-:Y:S01]  /*13d0*/  LOP3.LUT R86, R187, 0x6, RZ, 0xfc, !PT ;  /* 0x00000006bb567812 */ /* 0x000fe200078efcff */
[----:B------:R-:W-:Y:S01]  /*13e0*/  IMAD.MOV R5, RZ, RZ, -R5 ;  /* 0x000000ffff057224 */ /* 0x000fe200078e0a05 */
[----:B------:R-:W-:Y:S01]  /*13f0*/  CS2R R168, SRZ ;  /* 0x0000000000a87805 */ /* 0x000fe2000001ff00 */
[----:B------:R-:W-:Y:S01]  /*1400*/  @!P2 IMAD.MOV R194, RZ, RZ, -R194 ;  /* 0x000000ffffc2a224 */ /* 0x000fe200078e0ac2 */
[C---:B------:R-:W-:Y:S01]  /*1410*/  ISETP.GT.U32.AND P2, PT, R2.reuse, R197, PT ;  /* 0x000000c50200720c */ /* 0x040fe20003f44070 */
[C---:B------:R-:W-:Y:S01]  /*1420*/  IMAD R56, R2.reuse, R5, R7 ;  /* 0x0000000502387224 */ /* 0x040fe200078e0207 */
[----:B------:R-:W-:Y:S01]  /*1430*/  CS2R R170, SRZ ;  /* 0x0000000000aa7805 */ /* 0x000fe2000001ff00 */
[----:B------:R-:W-:Y:S01]  /*1440*/  @!P6 IMAD.IADD R57, R57, 0x1, -R2 ;  /* 0x000000013939e824 */ /* 0x000fe200078e0a02 */
[----:B------:R-:W-:Y:S01]  /*1450*/  CS2R R172, SRZ ;  /* 0x0000000000ac7805 */ /* 0x000fe2000001ff00 */
[----:B------:R-:W-:Y:S01]  /*1460*/  @!P0 IMAD.MOV R192, RZ, RZ, -R192 ;  /* 0x000000ffffc08224 */ /* 0x000fe200078e0ac0 */
[C---:B------:R-:W-:Y:S01]  /*1470*/  ISETP.GT.U32.AND P6, PT, R2.reuse, R56, PT ;  /* 0x000000380200720c */ /* 0x040fe20003fc4070 */
[----:B------:R-:W-:Y:S01]  /*1480*/  @!P5 IMAD.MOV R191, RZ, RZ, -R191 ;  /* 0x000000ffffbfd224 */ /* 0x000fe200078e0abf */
[----:B------:R-:W-:Y:S01]  /*1490*/  ISETP.GT.U32.AND P0, PT, R2, R195, PT ;  /* 0x000000c30200720c */ /* 0x000fe20003f04070 */
[----:B------:R-:W-:Y:S01]  /*14a0*/  @!P3 IMAD.MOV R58, RZ, RZ, -R58 ;  /* 0x000000ffff3ab224 */ /* 0x000fe200078e0a3a */
[----:B------:R-:W-:Y:S01]  /*14b0*/  ISETP.GE.AND P5, PT, R11, RZ, PT ;  /* 0x000000ff0b00720c */ /* 0x000fe20003fa6270 */
[----:B------:R-:W-:Y:S01]  /*14c0*/  IMAD.HI.U32 R5, R4, R9, RZ ;  /* 0x0000000904057227 */ /* 0x000fe200078e00ff */
[----:B------:R-:W-:Y:S01]  /*14d0*/  ISETP.GE.AND P3, PT, R12, RZ, PT ;  /* 0x000000ff0c00720c */ /* 0x000fe20003f66270 */
[----:B------:R-:W-:Y:S01]  /*14e0*/  CS2R R174, SRZ ;  /* 0x0000000000ae7805 */ /* 0x000fe2000001ff00 */
[----:B------:R-:W-:Y:S01]  /*14f0*/  IABS R11, R10 ;  /* 0x0000000a000b7213 */ /* 0x000fe20000000000 */
[--C-:B------:R-:W-:Y:S01]  /*1500*/  @!P2 IMAD.IADD R197, R197, 0x1, -R2.reuse ;  /* 0x00000001c5c5a824 */ /* 0x100fe200078e0a02 */
[C---:B------:R-:W-:Y:S01]  /*1510*/  IADD3 R12, R3.reuse, 0xc8, RZ ;  /* 0x000000c8030c7810 */ /* 0x040fe20007ffe0ff */
[----:B------:R-:W-:Y:S01]  /*1520*/  IMAD.MOV R198, RZ, RZ, -R5 ;  /* 0x000000ffffc67224 */ /* 0x000fe200078e0a05 */
[----:B------:R-:W-:Y:S01]  /*1530*/  ISETP.GE.AND P2, PT, R10, RZ, PT ;  /* 0x000000ff0a00720c */ /* 0x000fe20003f46270 */
[--C-:B------:R-:W-:Y:S01]  /*1540*/  @!P6 IMAD.IADD R56, R56, 0x1, -R2.reuse ;  /* 0x000000013838e824 */ /* 0x100fe200078e0a02 */
[----:B------:R-:W-:Y:S01]  /*1550*/  ISETP.GT.U32.AND P6, PT, R2, R197, PT ;  /* 0x000000c50200720c */ /* 0x000fe20003fc4070 */
[----:B------:R-:W-:Y:S01]  /*1560*/  IMAD.HI.U32 R7, R4, R11, RZ ;  /* 0x0000000b04077227 */ /* 0x000fe200078e00ff */
[----:B------:R-:W-:Y:S01]  /*1570*/  IABS R23, R12 ;  /* 0x0000000c00177213 */ /* 0x000fe20000000000 */
[----:B------:R-:W-:Y:S01]  /*1580*/  CS2R R116, SRZ ;  /* 0x0000000000747805 */ /* 0x000fe2000001ff00 */
[----:B------:R-:W-:Y:S01]  /*1590*/  IADD3 R10, R3, 0xc4, RZ ;  /* 0x000000c4030a7810 */ /* 0x000fe20007ffe0ff */
[--C-:B------:R-:W-:Y:S01]  /*15a0*/  @!P0 IMAD.IADD R195, R195, 0x1, -R2.reuse ;  /* 0x00000001c3c38824 */ /* 0x100fe200078e0a02 */
[----:B------:R-:W-:Y:S01]  /*15b0*/  ISETP.GE.AND P0, PT, R8, RZ, PT ;  /* 0x000000ff0800720c */ /* 0x000fe20003f06270 */
[----:B------:R-:W-:Y:S01]  /*15c0*/  IMAD.MOV R7, RZ, RZ, -R7 ;  /* 0x000000ffff077224 */ /* 0x000fe200078e0a07 */
[----:B------:R-:W-:Y:S01]  /*15d0*/  IABS R201, R10 ;  /* 0x0000000a00c97213 */ /* 0x000fe20000000000 */
[C---:B------:R-:W-:Y:S01]  /*15e0*/  IMAD R198, R2.reuse, R198, R9 ;  /* 0x000000c602c67224 */ /* 0x040fe200078e0209 */
[----:B------:R-:W-:Y:S01]  /*15f0*/  IABS R9, R14 ;  /* 0x0000000e00097213 */ /* 0x000fe20000000000 */
[C---:B------:R-:W-:Y:S01]  /*1600*/  IMAD R200, R2.reuse, R7, R11 ;  /* 0x0000000702c87224 */ /* 0x040fe200078e020b */
[----:B------:R-:W-:Y:S01]  /*1610*/  IABS R11, R15 ;  /* 0x0000000f000b7213 */ /* 0x000fe20000000000 */
[----:B------:R-:W-:Y:S01]  /*1620*/  @!P3 IMAD.MOV R195, RZ, RZ, -R195 ;  /* 0x000000ffffc3b224 */ /* 0x000fe200078e0ac3 */
[C---:B------:R-:W-:Y:S01]  /*1630*/  ISETP.GT.U32.AND P3, PT, R2.reuse, R198, PT ;  /* 0x000000c60200720c */ /* 0x040fe20003f64070 */
[----:B------:R-:W-:Y:S01]  /*1640*/  @!P6 IMAD.IADD R197, R197, 0x1, -R2 ;  /* 0x00000001c5c5e824 */ /* 0x000fe200078e0a02 */
[----:B------:R-:W-:Y:S01]  /*1650*/  ISETP.GT.U32.AND P6, PT, R2, R200, PT ;  /* 0x000000c80200720c */ /* 0x000fe20003fc4070 */
[----:B------:R-:W-:Y:S01]  /*1660*/  IMAD.HI.U32 R5, R4, R23, RZ ;  /* 0x0000001704057227 */ /* 0x000fe200078e00ff */
[----:B------:R-:W-:Y:S01]  /*1670*/  CS2R R118, SRZ ;  /* 0x0000000000767805 */ /* 0x000fe2000001ff00 */
[----:B------:R-:W-:Y:S01]  /*1680*/  CS2R R68, SRZ ;  /* 0x0000000000447805 */ /* 0x000fe2000001ff00 */
[----:B------:R-:W-:Y:S01]  /*1690*/  ULDC UR4, c[0x0][0x180] ;  /* 0x0000600000047ab9 */ /* 0x000fe20000000800 */
[----:B------:R-:W-:Y:S01]  /*16a0*/  @!P5 IMAD.MOV R57, RZ, RZ, -R57 ;  /* 0x000000ffff39d224 */ /* 0x000fe200078e0a39 */
[----:B------:R-:W-:Y:S01]  /*16b0*/  ISETP.GT.U32.AND P5, PT, R2, R56, PT ;  /* 0x000000380200720c */ /* 0x000fe20003fa4070 */
[----:B------:R-:W-:-:S02]  /*16c0*/  IMAD.MOV R5, RZ, RZ, -R5 ;  /* 0x000000ffff057224 */ /* 0x000fc400078e0a05 */
[----:B------:R-:W-:Y:S02]  /*16d0*/  @!P4 IMAD.MOV R197, RZ, RZ, -R197 ;  /* 0x000000ffffc5c224 */ /* 0x000fe400078e0ac5 */
[--C-:B------:R-:W-:Y:S01]  /*16e0*/  @!P3 IMAD.IADD R198, R198, 0x1, -R2.reuse ;  /* 0x00000001c6c6b824 */ /* 0x100fe200078e0a02 */
[----:B------:R-:W-:Y:S01]  /*16f0*/  ISETP.GE.AND P3, PT, R12, RZ, PT ;  /* 0x000000ff0c00720c */ /* 0x000fe20003f66270 */
[----:B------:R-:W-:Y:S01]  /*1700*/  @!P6 IMAD.IADD R200, R200, 0x1, -R2 ;  /* 0x00000001c8c8e824 */ /* 0x000fe200078e0a02 */
[----:B------:R-:W-:Y:S01]  /*1710*/  IADD3 R12, R3, 0x8c, RZ ;  /* 0x0000008c030c7810 */ /* 0x000fe20007ffe0ff */
[C---:B------:R-:W-:Y:S01]  /*1720*/  IMAD R23, R2.reuse, R5, R23 ;  /* 0x0000000502177224 */ /* 0x040fe200078e0217 */
[----:B------:R-:W-:Y:S01]  /*1730*/  ISETP.GT.U32.AND P6, PT, R2, R198, PT ;  /* 0x000000c60200720c */ /* 0x000fe20003fc4070 */
[----:B------:R-:W-:Y:S01]  /*1740*/  IMAD.HI.U32 R5, R4, R201, RZ ;  /* 0x000000c904057227 */ /* 0x000fe200078e00ff */
[----:B------:R-:W-:-:S03]  /*1750*/  ISETP.GT.U32.AND P4, PT, R2, R200, PT ;  /* 0x000000c80200720c */ /* 0x000fc60003f84070 */
[----:B------:R-:W-:Y:S02]  /*1760*/  IMAD.MOV R5, RZ, RZ, -R5 ;  /* 0x000000ffff057224 */ /* 0x000fe400078e0a05 */
[----:B------:R-:W-:-:S04]  /*1770*/  IMAD.HI.U32 R7, R4, R203, RZ ;  /* 0x000000cb04077227 */ /* 0x000fc800078e00ff */
[--C-:B------:R-:W-:Y:S01]  /*1780*/  @!P5 IMAD.IADD R56, R56, 0x1, -R2.reuse ;  /* 0x000000013838d824 */ /* 0x100fe200078e0a02 */
[C---:B------:R-:W-:Y:S01]  /*1790*/  ISETP.GT.U32.AND P5, PT, R2.reuse, R23, PT ;  /* 0x000000170200720c */ /* 0x040fe20003fa4070 */
[----:B------:R-:W-:Y:S02]  /*17a0*/  IMAD R201, R2, R5, R201 ;  /* 0x0000000502c97224 */ /* 0x000fe400078e02c9 */
[----:B------:R-:W-:Y:S02]  /*17b0*/  IMAD.MOV R8, RZ, RZ, -R7 ;  /* 0x000000ffff087224 */ /* 0x000fe400078e0a07 */
[----:B------:R-:W-:Y:S01]  /*17c0*/  @!P6 IMAD.IADD R198, R198, 0x1, -R2 ;  /* 0x00000001c6c6e824 */ /* 0x000fe200078e0a02 */
[C---:B------:R-:W-:Y:S01]  /*17d0*/  ISETP.GT.U32.AND P6, PT, R2.reuse, R201, PT ;  /* 0x000000c90200720c */ /* 0x040fe20003fc4070 */
[----:B------:R-:W-:Y:S01]  /*17e0*/  IMAD R203, R2, R8, R203 ;  /* 0x0000000802cb7224 */ /* 0x000fe200078e02cb */
[----:B------:R-:W-:Y:S01]  /*17f0*/  IADD3 R8, R3, 0xb4, RZ ;  /* 0x000000b403087810 */ /* 0x000fe20007ffe0ff */
[----:B------:R-:W-:-:S04]  /*1800*/  IMAD.HI.U32 R5, R4, R9, RZ ;  /* 0x0000000904057227 */ /* 0x000fc800078e00ff */
[--C-:B------:R-:W-:Y:S01]  /*1810*/  @!P4 IMAD.IADD R200, R200, 0x1, -R2.reuse ;  /* 0x00000001c8c8c824 */ /* 0x100fe200078e0a02 */
[C---:B------:R-:W-:Y:S01]  /*1820*/  ISETP.GT.U32.AND P4, PT, R2.reuse, R203, PT ;  /* 0x000000cb0200720c */ /* 0x040fe20003f84070 */
[----:B------:R-:W-:Y:S02]  /*1830*/  IMAD.MOV R5, RZ, RZ, -R5 ;  /* 0x000000ffff057224 */ /* 0x000fe400078e0a05 */
[----:B------:R-:W-:Y:S02]  /*1840*/  @!P5 IMAD.IADD R23, R23, 0x1, -R2 ;  /* 0x000000011717d824 */ /* 0x000fe400078e0a02 */
[----:B------:R-:W-:Y:S01]  /*1850*/  IMAD R22, R2, R5, R9 ;  /* 0x0000000502167224 */ /* 0x000fe200078e0209 */
[----:B------:R-:W-:Y:S01]  /*1860*/  IABS R9, R8 ;  /* 0x0000000800097213 */ /* 0x000fe20000000000 */
[----:B------:R-:W-:Y:S01]  /*1870*/  IMAD.HI.U32 R7, R4, R11, RZ ;  /* 0x0000000b04077227 */ /* 0x000fe200078e00ff */
[----:B------:R-:W-:-:S03]  /*1880*/  ISETP.GT.U32.AND P5, PT, R2, R23, PT ;  /* 0x000000170200720c */ /* 0x000fc60003fa4070 */
[----:B------:R-:W-:Y:S01]  /*1890*/  @!P6 IMAD.IADD R201, R201, 0x1, -R2 ;  /* 0x00000001c9c9e824 */ /* 0x000fe200078e0a02 */
[----:B------:R-:W-:Y:S01]  /*18a0*/  ISETP.GT.U32.AND P6, PT, R2, R22, PT ;  /* 0x000000160200720c */ /* 0x000fe20003fc4070 */
[----:B------:R-:W-:Y:S02]  /*18b0*/  IMAD.MOV R7, RZ, RZ, -R7 ;  /* 0x000000ffff077224 */ /* 0x000fe400078e0a07 */
[----:B------:R-:W-:Y:S01]  /*18c0*/  @!P1 IMAD.MOV R56, RZ, RZ, -R56 ;  /* 0x000000ffff389224 */ /* 0x000fe200078e0a38 */
[----:B------:R-:W-:Y:S01]  /*18d0*/  ISETP.GE.AND P1, PT, R10, RZ, PT ;  /* 0x000000ff0a00720c */ /* 0x000fe20003f26270 */
[C---:B------:R-:W-:Y:S01]  /*18e0*/  IMAD R204, R2.reuse, R7, R11 ;  /* 0x0000000702cc7224 */ /* 0x040fe200078e020b */
[----:B------:R-:W-:Y:S01]  /*18f0*/  IADD3 R10, R3, 0xb0, RZ ;  /* 0x000000b0030a7810 */ /* 0x000fe20007ffe0ff */
[----:B------:R-:W-:Y:S01]  /*1900*/  @!P4 IMAD.IADD R203, R203, 0x1, -R2 ;  /* 0x00000001cbcbc824 */ /* 0x000fe200078e0a02 */
[C---:B------:R-:W-:Y:S01]  /*1910*/  ISETP.GT.U32.AND P4, PT, R2.reuse, R201, PT ;  /* 0x000000c90200720c */ /* 0x040fe20003f84070 */
[----:B------:R-:W-:Y:S01]  /*1920*/  @!P2 IMAD.MOV R200, RZ, RZ, -R200 ;  /* 0x000000ffffc8a224 */ /* 0x000fe200078e0ac8 */
[----:B------:R-:W-:Y:S01]  /*1930*/  ISETP.GT.U32.AND P2, PT, R2, R204, PT ;  /* 0x000000cc0200720c */ /* 0x000fe20003f44070 */
[----:B------:R-:W-:Y:S01]  /*1940*/  @!P0 IMAD.MOV R198, RZ, RZ, -R198 ;  /* 0x000000ffffc68224 */ /* 0x000fe200078e0ac6 */
[----:B------:R-:W-:Y:S01]  /*1950*/  IABS R21, R10 ;  /* 0x0000000a00157213 */ /* 0x000fe20000000000 */
[----:B------:R-:W-:Y:S01]  /*1960*/  IMAD.HI.U32 R5, R4, R9, RZ ;  /* 0x0000000904057227 */ /* 0x000fe200078e00ff */
[----:B------:R-:W-:-:S03]  /*1970*/  ISETP.GT.U32.AND P0, PT, R2, R203, PT ;  /* 0x000000cb0200720c */ /* 0x000fc60003f04070 */
[--C-:B------:R-:W-:Y:S01]  /*1980*/  @!P5 IMAD.IADD R23, R23, 0x1, -R2.reuse ;  /* 0x000000011717d824 */ /* 0x100fe200078e0a02 */
[----:B------:R-:W-:Y:S01]  /*1990*/  ISETP.GE.AND P5, PT, R13, RZ, PT ;  /* 0x000000ff0d00720c */ /* 0x000fe20003fa6270 */
[----:B------:R-:W-:Y:S01]  /*19a0*/  @!P6 IMAD.IADD R22, R22, 0x1, -R2 ;  /* 0x000000011616e824 */ /* 0x000fe200078e0a02 */
[----:B------:R-:W-:Y:S01]  /*19b0*/  IADD3 R13, R3, 0x84, RZ ;  /* 0x00000084030d7810 */ /* 0x000fe20007ffe0ff */
[----:B------:R-:W-:Y:S02]  /*19c0*/  IMAD.MOV R5, RZ, RZ, -R5 ;  /* 0x000000ffff057224 */ /* 0x000fe400078e0a05 */
[----:B------:R-:W-:Y:S01]  /*19d0*/  IMAD.HI.U32 R7, R4, R21, RZ ;  /* 0x0000001504077227 */ /* 0x000fe200078e00ff */
[----:B------:R-:W-:-:S03]  /*19e0*/  ISETP.GT.U32.AND P6, PT, R2, R22, PT ;  /* 0x000000160200720c */ /* 0x000fc60003fc4070 */
[--C-:B------:R-:W-:Y:S01]  /*19f0*/  @!P4 IMAD.IADD R201, R201, 0x1, -R2.reuse ;  /* 0x00000001c9c9c824 */ /* 0x100fe200078e0a02 */
[----:B------:R-:W-:Y:S01]  /*1a00*/  ISETP.GE.AND P4, PT, R15, RZ, PT ;  /* 0x000000ff0f00720c */ /* 0x000fe20003f86270 */
[----:B------:R-:W-:Y:S01]  /*1a10*/  IMAD R206, R2, R5, R9 ;  /* 0x0000000502ce7224 */ /* 0x000fe200078e0209 */
[----:B------:R-:W-:Y:S01]  /*1a20*/  IADD3 R5, R3, 0xac, RZ ;  /* 0x000000ac03057810 */ /* 0x000fe20007ffe0ff */
[----:B------:R-:W-:Y:S02]  /*1a30*/  IMAD.MOV R7, RZ, RZ, -R7 ;  /* 0x000000ffff077224 */ /* 0x000fe400078e0a07 */
[----:B------:R-:W-:Y:S01]  /*1a40*/  @!P3 IMAD.MOV R23, RZ, RZ, -R23 ;  /* 0x000000ffff17b224 */ /* 0x000fe200078e0a17 */
[----:B------:R-:W-:Y:S01]  /*1a50*/  ISETP.GE.AND P3, PT, R14, RZ, PT ;  /* 0x000000ff0e00720c */ /* 0x000fe20003f66270 */
[--C-:B------:R-:W-:Y:S01]  /*1a60*/  @!P2 IMAD.IADD R204, R204, 0x1, -R2.reuse ;  /* 0x00000001cccca824 */ /* 0x100fe200078e0a02 */
[----:B------:R-:W-:Y:S01]  /*1a70*/  IABS R207, R5 ;  /* 0x0000000500cf7213 */ /* 0x000fe20000000000 */
[----:B------:R-:W-:Y:S01]  /*1a80*/  @!P1 IMAD.MOV R201, RZ, RZ, -R201 ;  /* 0x000000ffffc99224 */ /* 0x000fe200078e0ac9 */
[C---:B------:R-:W-:Y:S01]  /*1a90*/  ISETP.GT.U32.AND P1, PT, R2.reuse, R206, PT ;  /* 0x000000ce0200720c */ /* 0x040fe20003f24070 */
[--C-:B------:R-:W-:Y:S01]  /*1aa0*/  @!P0 IMAD.IADD R203, R203, 0x1, -R2.reuse ;  /* 0x00000001cbcb8824 */ /* 0x100fe200078e0a02 */
[C---:B------:R-:W-:Y:S01]  /*1ab0*/  ISETP.GT.U32.AND P2, PT, R2.reuse, R204, PT ;  /* 0x000000cc0200720c */ /* 0x040fe20003f44070 */
[----:B------:R-:W-:Y:S01]  /*1ac0*/  IMAD R21, R2, R7, R21 ;  /* 0x0000000702157224 */ /* 0x000fe200078e0215 */
[----:B------:R-:W-:Y:S01]  /*1ad0*/  IADD3 R7, R3, 0xa4, RZ ;  /* 0x000000a403077810 */ /* 0x000fe20007ffe0ff */
[----:B------:R-:W-:Y:S01]  /*1ae0*/  @!P5 IMAD.MOV R203, RZ, RZ, -R203 ;  /* 0x000000ffffcbd224 */ /* 0x000fe200078e0acb */
[----:B------:R-:W-:Y:S01]  /*1af0*/  ISETP.GE.AND P0, PT, R8, RZ, PT ;  /* 0x000000ff0800720c */ /* 0x000fe20003f06270 */
[----:B------:R-:W-:Y:S01]  /*1b00*/  @!P6 IMAD.IADD R22, R22, 0x1, -R2 ;  /* 0x000000011616e824 */ /* 0x000fe200078e0a02 */
[----:B------:R-:W-:Y:S01]  /*1b10*/  ISETP.GT.U32.AND P5, PT, R2, R21, PT ;  /* 0x000000150200720c */ /* 0x000fe20003fa4070 */
[----:B------:R-:W-:Y:S01]  /*1b20*/  IMAD.SHL.U32 R184, R184, 0x20, RZ ;  /* 0x00000020b8b87824 */ /* 0x000fe200078e00ff */
[----:B------:R-:W-:Y:S01]  /*1b30*/  ISETP.GE.AND P6, PT, R10, RZ, PT ;  /* 0x000000ff0a00720c */ /* 0x000fe20003fc6270 */
[----:B------:R-:W-:Y:S01]  /*1b40*/  @!P3 IMAD.MOV R22, RZ, RZ, -R22 ;  /* 0x000000ffff16b224 */ /* 0x000fe200078e0a16 */
[----:B------:R-:W-:Y:S01]  /*1b50*/  ISETP.GE.AND P3, PT, R5, RZ, PT ;  /* 0x000000ff0500720c */ /* 0x000fe20003f66270 */
[--C-:B------:R-:W-:Y:S01]  /*1b60*/  @!P1 IMAD.IADD R206, R206, 0x1, -R2.reuse ;  /* 0x00000001cece9824 */ /* 0x100fe200078e0a02 */
[----:B------:R-:W-:Y:S01]  /*1b70*/  IADD3 R5, R3, 0xa8, RZ ;  /* 0x000000a803057810 */ /* 0x000fe20007ffe0ff */
[----:B------:R-:W-:Y:S01]  /*1b80*/  @!P2 IMAD.IADD R204, R204, 0x1, -R2 ;  /* 0x00000001cccca824 */ /* 0x000fe200078e0a02 */
[----:B------:R-:W-:-:S02]  /*1b90*/  IABS R9, R7 ;  /* 0x0000000700097213 */ /* 0x000fc40000000000 */
[----:B------:R-:W-:Y:S01]  /*1ba0*/  ISETP.GE.AND P2, PT, R5, RZ, PT ;  /* 0x000000ff0500720c */ /* 0x000fe20003f46270 */
[----:B------:R-:W-:Y:S01]  /*1bb0*/  @!P4 IMAD.MOV R204, RZ, RZ, -R204 ;  /* 0x000000ffffccc224 */ /* 0x000fe200078e0acc */
[----:B------:R-:W-:Y:S01]  /*1bc0*/  IABS R209, R5 ;  /* 0x0000000500d17213 */ /* 0x000fe20000000000 */
[----:B------:R-:W-:Y:S01]  /*1bd0*/  @!P5 IMAD.IADD R21, R21, 0x1, -R2 ;  /* 0x000000011515d824 */ /* 0x000fe200078e0a02 */
[----:B------:R-:W-:Y:S01]  /*1be0*/  ISETP.GT.U32.AND P1, PT, R2, R206, PT ;  /* 0x000000ce0200720c */ /* 0x000fe20003f24070 */
[----:B------:R-:W-:Y:S01]  /*1bf0*/  IMAD.HI.U32 R5, R4, R207, RZ ;  /* 0x000000cf04057227 */ /* 0x000fe200078e00ff */
[----:B------:R-:W-:Y:S02]  /*1c00*/  ISETP.GE.AND P4, PT, R7, RZ, PT ;  /* 0x000000ff0700720c */ /* 0x000fe40003f86270 */
[----:B------:R-:W-:Y:S01]  /*1c10*/  ISETP.GT.U32.AND P5, PT, R2, R21, PT ;  /* 0x000000150200720c */ /* 0x000fe20003fa4070 */
[----:B------:R-:W-:Y:S01]  /*1c20*/  IMAD.MOV R5, RZ, RZ, -R5 ;  /* 0x000000ffff057224 */ /* 0x000fe200078e0a05 */
[C---:B------:R-:W-:Y:S01]  /*1c30*/  IADD3 R8, R3.reuse, 0xa0, RZ ;  /* 0x000000a003087810 */ /* 0x040fe20007ffe0ff */
[----:B------:R-:W-:Y:S01]  /*1c40*/  IMAD.HI.U32 R7, R4, R9, RZ ;  /* 0x0000000904077227 */ /* 0x000fe200078e00ff */
[----:B------:R-:W-:-:S02]  /*1c50*/  IADD3 R10, R3, 0x94, RZ ;  /* 0x00000094030a7810 */ /* 0x000fc40007ffe0ff */
[----:B------:R-:W-:Y:S01]  /*1c60*/  IABS R11, R8 ;  /* 0x00000008000b7213 */ /* 0x000fe20000000000 */
[----:B------:R-:W-:Y:S01]  /*1c70*/  IMAD R207, R2, R5, R207 ;  /* 0x0000000502cf7224 */ /* 0x000fe200078e02cf */
[----:B------:R-:W-:Y:S01]  /*1c80*/  IABS R213, R10 ;  /* 0x0000000a00d57213 */ /* 0x000fe20000000000 */
[----:B------:R-:W-:Y:S01]  /*1c90*/  IMAD.HI.U32 R5, R4, R209, RZ ;  /* 0x000000d104057227 */ /* 0x000fe200078e00ff */
[----:B------:R-:W-:-:S03]  /*1ca0*/  IADD3 R14, R3, 0x80, RZ ;  /* 0x00000080030e7810 */ /* 0x000fc60007ffe0ff */
[--C-:B------:R-:W-:Y:S01]  /*1cb0*/  @!P1 IMAD.IADD R206, R206, 0x1, -R2.reuse ;  /* 0x00000001cece9824 */ /* 0x100fe200078e0a02 */
[----:B------:R-:W-:Y:S01]  /*1cc0*/  ISETP.GT.U32.AND P1, PT, R2, R207, PT ;  /* 0x000000cf0200720c */ /* 0x000fe20003f24070 */
[----:B------:R-:W-:Y:S01]  /*1cd0*/  IMAD.MOV R5, RZ, RZ, -R5 ;  /* 0x000000ffff057224 */ /* 0x000fe200078e0a05 */
[----:B------:R-:W-:Y:S01]  /*1ce0*/  IABS R17, R14 ;  /* 0x0000000e00117213 */ /* 0x000fe20000000000 */
[----:B------:R-:W-:Y:S01]  /*1cf0*/  @!P5 IMAD.IADD R21, R21, 0x1, -R2 ;  /* 0x000000011515d824 */ /* 0x000fe200078e0a02 */
[----:B------:R-:W-:Y:S01]  /*1d00*/  ISETP.GE.AND P5, PT, R8, RZ, PT ;  /* 0x000000ff0800720c */ /* 0x000fe20003fa6270 */
[C---:B------:R-:W-:Y:S01]  /*1d10*/  IMAD R209, R2.reuse, R5, R209 ;  /* 0x0000000502d17224 */ /* 0x040fe200078e02d1 */
[----:B------:R-:W-:Y:S01]  /*1d20*/  IADD3 R8, R3, 0x98, RZ ;  /* 0x0000009803087810 */ /* 0x000fe20007ffe0ff */
[----:B------:R-:W-:Y:S02]  /*1d30*/  @!P6 IMAD.MOV R21, RZ, RZ, -R21 ;  /* 0x000000ffff15e224 */ /* 0x000fe400078e0a15 */
[----:B------:R-:W-:Y:S01]  /*1d40*/  IMAD.MOV R7, RZ, RZ, -R7 ;  /* 0x000000ffff077224 */ /* 0x000fe200078e0a07 */
[----:B------:R-:W-:Y:S01]  /*1d50*/  ISETP.GT.U32.AND P6, PT, R2, R209, PT ;  /* 0x000000d10200720c */ /* 0x000fe20003fc4070 */
[----:B------:R-:W-:Y:S01]  /*1d60*/  IMAD.HI.U32 R5, R4, R11, RZ ;  /* 0x0000000b04057227 */ /* 0x000fe200078e00ff */
[----:B------:R-:W-:-:S03]  /*1d70*/  IABS R19, R8 ;  /* 0x0000000800137213 */ /* 0x000fc60000000000 */
[----:B------:R-:W-:Y:S02]  /*1d80*/  @!P1 IMAD.IADD R207, R207, 0x1, -R2 ;  /* 0x00000001cfcf9824 */ /* 0x000fe400078e0a02 */
[C---:B------:R-:W-:Y:S01]  /*1d90*/  IMAD R20, R2.reuse, R7, R9 ;  /* 0x0000000702147224 */ /* 0x040fe200078e0209 */
[----:B------:R-:W-:Y:S01]  /*1da0*/  IADD3 R7, R3, 0x9c, RZ ;  /* 0x0000009c03077810 */ /* 0x000fe20007ffe0ff */
[----:B------:R-:W-:Y:S01]  /*1db0*/  IMAD.MOV R5, RZ, RZ, -R5 ;  /* 0x000000ffff057224 */ /* 0x000fe200078e0a05 */
[C---:B------:R-:W-:Y:S01]  /*1dc0*/  ISETP.GT.U32.AND P1, PT, R2.reuse, R207, PT ;  /* 0x000000cf0200720c */ /* 0x040fe20003f24070 */
[----:B------:R-:W-:Y:S01]  /*1dd0*/  @!P0 IMAD.MOV R206, RZ, RZ, -R206 ;  /* 0x000000ffffce8224 */ /* 0x000fe200078e0ace */
[----:B------:R-:W-:Y:S01]  /*1de0*/  IABS R9, R7 ;  /* 0x0000000700097213 */ /* 0x000fe20000000000 */
[----:B------:R-:W-:Y:S01]  /*1df0*/  @!P6 IMAD.IADD R209, R209, 0x1, -R2 ;  /* 0x00000001d1d1e824 */ /* 0x000fe200078e0a02 */
[----:B------:R-:W-:Y:S01]  /*1e00*/  ISETP.GE.AND P0, PT, R7, RZ, PT ;  /* 0x000000ff0700720c */ /* 0x000fe20003f06270 */
[----:B------:R-:W-:Y:S01]  /*1e10*/  IMAD R210, R2, R5, R11 ;  /* 0x0000000502d27224 */ /* 0x000fe200078e020b */
[----:B------:R-:W-:Y:S01]  /*1e20*/  IADD3 R11, R3, 0x90, RZ ;  /* 0x00000090030b7810 */ /* 0x000fe20007ffe0ff */
[----:B------:R-:W-:Y:S01]  /*1e30*/  IMAD.HI.U32 R5, R4, R9, RZ ;  /* 0x0000000904057227 */ /* 0x000fe200078e00ff */
[----:B------:R-:W-:-:S02]  /*1e40*/  ISETP.GT.U32.AND P6, PT, R2, R209, PT ;  /* 0x000000d10200720c */ /* 0x000fc40003fc4070 */
[----:B------:R-:W-:Y:S01]  /*1e50*/  IABS R215, R11 ;  /* 0x0000000b00d77213 */ /* 0x000fe20000000000 */
[----:B------:R-:W-:-:S04]  /*1e60*/  IMAD.HI.U32 R7, R4, R19, RZ ;  /* 0x0000001304077227 */ /* 0x000fc800078e00ff */
[--C-:B------:R-:W-:Y:S01]  /*1e70*/  @!P1 IMAD.IADD R207, R207, 0x1, -R2.reuse ;  /* 0x00000001cfcf9824 */ /* 0x100fe200078e0a02 */
[C---:B------:R-:W-:Y:S01]  /*1e80*/  ISETP.GT.U32.AND P1, PT, R2.reuse, R20, PT ;  /* 0x000000140200720c */ /* 0x040fe20003f24070 */
[----:B------:R-:W-:Y:S02]  /*1e90*/  IMAD.MOV R5, RZ, RZ, -R5 ;  /* 0x000000ffff057224 */ /* 0x000fe400078e0a05 */
[----:B------:R-:W-:Y:S02]  /*1ea0*/  IMAD.MOV R7, RZ, RZ, -R7 ;  /* 0x000000ffff077224 */ /* 0x000fe400078e0a07 */
[----:B------:R-:W-:Y:S01]  /*1eb0*/  @!P6 IMAD.IADD R209, R209, 0x1, -R2 ;  /* 0x00000001d1d1e824 */ /* 0x000fe200078e0a02 */
[C---:B------:R-:W-:Y:S01]  /*1ec0*/  ISETP.GT.U32.AND P6, PT, R2.reuse, R210, PT ;  /* 0x000000d20200720c */ /* 0x040fe20003fc4070 */
[----:B------:R-:W-:Y:S01]  /*1ed0*/  IMAD R212, R2, R5, R9 ;  /* 0x0000000502d47224 */ /* 0x000fe200078e0209 */
[----:B------:R-:W-:Y:S01]  /*1ee0*/  IABS R9, R12 ;  /* 0x0000000c00097213 */ /* 0x000fe20000000000 */
[----:B------:R-:W-:-:S04]  /*1ef0*/  IMAD.HI.U32 R5, R4, R213, RZ ;  /* 0x000000d504057227 */ /* 0x000fc800078e00ff */
[----:B------:R-:W-:Y:S02]  /*1f00*/  IMAD R19, R2, R7, R19 ;  /* 0x0000000702137224 */ /* 0x000fe400078e0213 */
[--C-:B------:R-:W-:Y:S02]  /*1f10*/  @!P1 IMAD.IADD R20, R20, 0x1, -R2.reuse ;  /* 0x0000000114149824 */ /* 0x100fe400078e0a02 */
[----:B------:R-:W-:Y:S02]  /*1f20*/  IMAD.MOV R7, RZ, RZ, -R5 ;  /* 0x000000ffff077224 */ /* 0x000fe400078e0a05 */
[----:B------:R-:W-:Y:S01]  /*1f30*/  @!P3 IMAD.MOV R207, RZ, RZ, -R207 ;  /* 0x000000ffffcfb224 */ /* 0x000fe200078e0acf */
[C---:B------:R-:W-:Y:S01]  /*1f40*/  ISETP.GT.U32.AND P1, PT, R2.reuse, R20, PT ;  /* 0x000000140200720c */ /* 0x040fe20003f24070 */
[C---:B------:R-:W-:Y:S01]  /*1f50*/  IMAD R213, R2.reuse, R7, R213 ;  /* 0x0000000702d57224 */ /* 0x040fe200078e02d5 */
[----:B------:R-:W-:Y:S01]  /*1f60*/  ISETP.GT.U32.AND P3, PT, R2, R212, PT ;  /* 0x000000d40200720c */ /* 0x000fe20003f64070 */
[----:B------:R-:W-:-:S02]  /*1f70*/  @!P6 IMAD.IADD R210, R210, 0x1, -R2 ;  /* 0x00000001d2d2e824 */ /* 0x000fc400078e0a02 */
[----:B------:R-:W-:Y:S01]  /*1f80*/  IMAD.HI.U32 R7, R4, R9, RZ ;  /* 0x0000000904077227 */ /* 0x000fe200078e00ff */
[----:B------:R-:W-:-:S03]  /*1f90*/  ISETP.GT.U32.AND P6, PT, R2, R213, PT ;  /* 0x000000d50200720c */ /* 0x000fc60003fc4070 */
[----:B------:R-:W-:Y:S02]  /*1fa0*/  IMAD.MOV R7, RZ, RZ, -R7 ;  /* 0x000000ffff077224 */ /* 0x000fe400078e0a07 */
[----:B------:R-:W-:-:S04]  /*1fb0*/  IMAD.HI.U32 R5, R4, R215, RZ ;  /* 0x000000d704057227 */ /* 0x000fc800078e00ff */
[--C-:B------:R-:W-:Y:S01]  /*1fc0*/  @!P1 IMAD.IADD R20, R20, 0x1, -R2.reuse ;  /* 0x0000000114149824 */ /* 0x100fe200078e0a02 */
[----:B------:R-:W-:Y:S01]  /*1fd0*/  ISETP.GE.AND P1, PT, R8, RZ, PT ;  /* 0x000000ff0800720c */ /* 0x000fe20003f26270 */
[----:B------:R-:W-:Y:S01]  /*1fe0*/  IMAD R18, R2, R7, R9 ;  /* 0x0000000702127224 */ /* 0x000fe200078e0209 */
[----:B------:R-:W-:Y:S01]  /*1ff0*/  IADD3 R8, R3, 0x88, RZ ;  /* 0x0000008803087810 */ /* 0x000fe20007ffe0ff */
[--C-:B------:R-:W-:Y:S01]  /*2000*/  @!P3 IMAD.IADD R212, R212, 0x1, -R2.reuse ;  /* 0x00000001d4d4b824 */ /* 0x100fe200078e0a02 */
[C---:B------:R-:W-:Y:S01]  /*2010*/  ISETP.GT.U32.AND P3, PT, R2.reuse, R210, PT ;  /* 0x000000d20200720c */ /* 0x040fe20003f64070 */
[----:B------:R-:W-:Y:S01]  /*2020*/  @!P6 IMAD.IADD R213, R213, 0x1, -R2 ;  /* 0x00000001d5d5e824 */ /* 0x000fe200078e0a02 */
[----:B------:R-:W-:Y:S01]  /*2030*/  IABS R7, R8 ;  /* 0x0000000800077213 */ /* 0x000fe20000000000 */
[----:B------:R-:W-:Y:S01]  /*2040*/  IMAD.MOV R5, RZ, RZ, -R5 ;  /* 0x000000ffff057224 */ /* 0x000fe200078e0a05 */
[----:B------:R-:W-:Y:S01]  /*2050*/  IABS R9, R13 ;  /* 0x0000000d00097213 */ /* 0x000fe20000000000 */
[----:B------:R-:W-:Y:S01]  /*2060*/  @!P2 IMAD.MOV R209, RZ, RZ, -R209 ;  /* 0x000000ffffd1a224 */ /* 0x000fe200078e0ad1 */
[C---:B------:R-:W-:Y:S01]  /*2070*/  ISETP.GT.U32.AND P6, PT, R2.reuse, R213, PT ;  /* 0x000000d50200720c */ /* 0x040fe20003fc4070 */
[C---:B------:R-:W-:Y:S01]  /*2080*/  IMAD R215, R2.reuse, R5, R215 ;  /* 0x0000000502d77224 */ /* 0x040fe200078e02d7 */
[----:B------:R-:W-:Y:S01]  /*2090*/  ISETP.GT.U32.AND P2, PT, R2, R19, PT ;  /* 0x000000130200720c */ /* 0x000fe20003f44070 */
[----:B------:R-:W-:-:S04]  /*20a0*/  IMAD.HI.U32 R5, R4, R7, RZ ;  /* 0x0000000704057227 */ /* 0x000fc800078e00ff */
[----:B------:R-:W-:Y:S02]  /*20b0*/  IMAD.MOV R5, RZ, RZ, -R5 ;  /* 0x000000ffff057224 */ /* 0x000fe400078e0a05 */
[--C-:B------:R-:W-:Y:S01]  /*20c0*/  @!P3 IMAD.IADD R210, R210, 0x1, -R2.reuse ;  /* 0x00000001d2d2b824 */ /* 0x100fe200078e0a02 */
[C---:B------:R-:W-:Y:S01]  /*20d0*/  ISETP.GT.U32.AND P3, PT, R2.reuse, R215, PT ;  /* 0x000000d70200720c */ /* 0x040fe20003f64070 */
[C---:B------:R-:W-:Y:S02]  /*20e0*/  IMAD R216, R2.reuse, R5, R7 ;  /* 0x0000000502d87224 */ /* 0x040fe400078e0207 */
[--C-:B------:R-:W-:Y:S02]  /*20f0*/  @!P6 IMAD.IADD R213, R213, 0x1, -R2.reuse ;  /* 0x00000001d5d5e824 */ /* 0x100fe400078e0a02 */
[----:B------:R-:W-:Y:S01]  /*2100*/  @!P2 IMAD.IADD R19, R19, 0x1, -R2 ;  /* 0x000000011313a824 */ /* 0x000fe200078e0a02 */
[C---:B------:R-:W-:Y:S01]  /*2110*/  ISETP.GT.U32.AND P6, PT, R2.reuse, R216, PT ;  /* 0x000000d80200720c */ /* 0x040fe20003fc4070 */
[----:B------:R-:W-:Y:S01]  /*2120*/  @!P4 IMAD.MOV R20, RZ, RZ, -R20 ;  /* 0x000000ffff14c224 */ /* 0x000fe200078e0a14 */
[----:B------:R-:W-:Y:S01]  /*2130*/  ISETP.GT.U32.AND P2, PT, R2, R212, PT ;  /* 0x000000d40200720c */ /* 0x000fe20003f44070 */
[----:B------:R-:W-:Y:S01]  /*2140*/  IMAD.HI.U32 R5, R4, R9, RZ ;  /* 0x0000000904057227 */ /* 0x000fe200078e00ff */
[----:B------:R-:W-:-:S03]  /*2150*/  ISETP.GT.U32.AND P4, PT, R2, R19, PT ;  /* 0x000000130200720c */ /* 0x000fc60003f84070 */
[----:B------:R-:W-:Y:S01]  /*2160*/  @!P3 IMAD.IADD R215, R215, 0x1, -R2 ;  /* 0x00000001d7d7b824 */ /* 0x000fe200078e0a02 */
[----:B------:R-:W-:Y:S01]  /*2170*/  ISETP.GE.AND P3, PT, R11, RZ, PT ;  /* 0x000000ff0b00720c */ /* 0x000fe20003f66270 */
[----:B------:R-:W-:-:S04]  /*2180*/  IMAD.HI.U32 R7, R4, R17, RZ ;  /* 0x0000001104077227 */ /* 0x000fc800078e00ff */
[--C-:B------:R-:W-:Y:S01]  /*2190*/  @!P6 IMAD.IADD R216, R216, 0x1, -R2.reuse ;  /* 0x00000001d8d8e824 */ /* 0x100fe200078e0a02 */
[----:B------:R-:W-:Y:S01]  /*21a0*/  ISETP.GT.U32.AND P6, PT, R2, R215, PT ;  /* 0x000000d70200720c */ /* 0x000fe20003fc4070 */
[----:B------:R-:W-:Y:S02]  /*21b0*/  IMAD.MOV R5, RZ, RZ, -R5 ;  /* 0x000000ffff057224 */ /* 0x000fe400078e0a05 */
[--C-:B------:R-:W-:Y:S01]  /*21c0*/  @!P4 IMAD.IADD R19, R19, 0x1, -R2.reuse ;  /* 0x000000011313c824 */ /* 0x100fe200078e0a02 */
[----:B------:R-:W-:Y:S01]  /*21d0*/  ISETP.GE.AND P4, PT, R10, RZ, PT ;  /* 0x000000ff0a00720c */ /* 0x000fe20003f86270 */
[----:B------:R-:W-:Y:S01]  /*21e0*/  IMAD.MOV R7, RZ, RZ, -R7 ;  /* 0x000000ffff077224 */ /* 0x000fe200078e0a07 */
[----:B------:R-:W-:Y:S01]  /*21f0*/  IADD3 R10, R3, 0x7c, RZ ;  /* 0x0000007c030a7810 */ /* 0x000fe20007ffe0ff */
[C---:B------:R-:W-:Y:S02]  /*2200*/  IMAD R218, R2.reuse, R5, R9 ;  /* 0x0000000502da7224 */ /* 0x040fe400078e0209 */
[C---:B------:R-:W-:Y:S01]  /*2210*/  IMAD R17, R2.reuse, R7, R17 ;  /* 0x0000000702117224 */ /* 0x040fe200078e0211 */
[----:B------:R-:W-:Y:S01]  /*2220*/  IABS R219, R10 ;  /* 0x0000000a00db7213 */ /* 0x000fe20000000000 */
[----:B------:R-:W-:Y:S01]  /*2230*/  @!P1 IMAD.MOV R19, RZ, RZ, -R19 ;  /* 0x000000ffff139224 */ /* 0x000fe200078e0a13 */
[----:B------:R-:W-:Y:S01]  /*2240*/  ISETP.GT.U32.AND P1, PT, R2, R218, PT ;  /* 0x000000da0200720c */ /* 0x000fe20003f24070 */
[--C-:B------:R-:W-:Y:S01]  /*2250*/  @!P2 IMAD.IADD R212, R212, 0x1, -R2.reuse ;  /* 0x00000001d4d4a824 */ /* 0x100fe200078e0a02 */
[C---:B------:R-:W-:Y:S01]  /*2260*/  ISETP.GT.U32.AND P2, PT, R2.reuse, R18, PT ;  /* 0x000000120200720c */ /* 0x040fe20003f44070 */
[----:B------:R-:W-:Y:S01]  /*2270*/  @!P6 IMAD.IADD R215, R215, 0x1, -R2 ;  /* 0x00000001d7d7e824 */ /* 0x000fe200078e0a02 */
[----:B------:R-:W-:Y:S01]  /*2280*/  ISETP.GT.U32.AND P6, PT, R2, R17, PT ;  /* 0x000000110200720c */ /* 0x000fe20003fc4070 */
[----:B------:R-:W-:Y:S01]  /*2290*/  IMAD.HI.U32 R5, R4, R219, RZ ;  /* 0x000000db04057227 */ /* 0x000fe200078e00ff */
[----:B------:R-:W-:-:S03]  /*22a0*/  IADD3 R7, R3, 0x78, RZ ;  /* 0x0000007803077810 */ /* 0x000fc60007ffe0ff */
[----:B------:R-:W-:Y:S01]  /*22b0*/  IMAD.MOV R5, RZ, RZ, -R5 ;  /* 0x000000ffff057224 */ /* 0x000fe200078e0a05 */
[----:B------:R-:W-:Y:S01]  /*22c0*/  IABS R221, R7 ;  /* 0x0000000700dd7213 */ /* 0x000fe20000000000 */
[----:B------:R-:W-:Y:S02]  /*22d0*/  @!P5 IMAD.MOV R210, RZ, RZ, -R210 ;  /* 0x000000ffffd2d224 */ /* 0x000fe400078e0ad2 */
[--C-:B------:R-:W-:Y:S01]  /*22e0*/  @!P1 IMAD.IADD R218, R218, 0x1, -R2.reuse ;  /* 0x00000001dada9824 */ /* 0x100fe200078e0a02 */
[----:B------:R-:W-:Y:S01]  /*22f0*/  ISETP.GE.AND P1, PT, R10, RZ, PT ;  /* 0x000000ff0a00720c */ /* 0x000fe20003f26270 */
[--C-:B------:R-:W-:Y:S01]  /*2300*/  @!P2 IMAD.IADD R18, R18, 0x1, -R2.reuse ;  /* 0x000000011212a824 */ /* 0x100fe200078e0a02 */
[----:B------:R-:W-:Y:S01]  /*2310*/  ISETP.GE.AND P2, PT, R12, RZ, PT ;  /* 0x000000ff0c00720c */ /* 0x000fe20003f46270 */
[----:B------:R-:W-:Y:S01]  /*2320*/  @!P6 IMAD.IADD R17, R17, 0x1, -R2 ;  /* 0x000000011111e824 */ /* 0x000fe200078e0a02 */
[C---:B------:R-:W-:Y:S01]  /*2330*/  ISETP.GT.U32.AND P6, PT, R2.reuse, R218, PT ;  /* 0x000000da0200720c */ /* 0x040fe20003fc4070 */
[C---:B------:R-:W-:Y:S01]  /*2340*/  IMAD R219, R2.reuse, R5, R219 ;  /* 0x0000000502db7224 */ /* 0x040fe200078e02db */
[----:B------:R-:W-:Y:S01]  /*2350*/  ISETP.GT.U32.AND P5, PT, R2, R18, PT ;  /* 0x000000120200720c */ /* 0x000fe20003fa4070 */
[----:B------:R-:W-:Y:S01]  /*2360*/  IMAD.HI.U32 R5, R4, R221, RZ ;  /* 0x000000dd04057227 */ /* 0x000fe200078e00ff */
[----:B------:R-:W-:-:S02]  /*2370*/  IADD3 R10, R3, 0x60, RZ ;  /* 0x00000060030a7810 */ /* 0x000fc40007ffe0ff */
[C---:B------:R-:W-:Y:S01]  /*2380*/  IADD3 R12, R3.reuse, 0x5c, RZ ;  /* 0x0000005c030c7810 */ /* 0x040fe20007ffe0ff */
[----:B------:R-:W-:Y:S01]  /*2390*/  IMAD.MOV R5, RZ, RZ, -R5 ;  /* 0x000000ffff057224 */ /* 0x000fe200078e0a05 */
[----:B------:R-:W-:Y:S01]  /*23a0*/  IABS R225, R10 ;  /* 0x0000000a00e17213 */ /* 0x000fe20000000000 */
[----:B------:R-:W-:Y:S01]  /*23b0*/  @!P0 IMAD.MOV R212, RZ, RZ, -R212 ;  /* 0x000000ffffd48224 */ /* 0x000fe200078e0ad4 */
[C---:B------:R-:W-:Y:S01]  /*23c0*/  ISETP.GT.U32.AND P0, PT, R2.reuse, R216, PT ;  /* 0x000000d80200720c */ /* 0x040fe20003f04070 */
[----:B------:R-:W-:Y:S01]  /*23d0*/  IMAD R221, R2, R5, R221 ;  /* 0x0000000502dd7224 */ /* 0x000fe200078e02dd */
[----:B------:R-:W-:Y:S01]  /*23e0*/  IADD3 R5, R3, 0x74, RZ ;  /* 0x0000007403057810 */ /* 0x000fe20007ffe0ff */
[--C-:B------:R-:W-:Y:S02]  /*23f0*/  @!P6 IMAD.IADD R218, R218, 0x1, -R2.reuse ;  /* 0x00000001dadae824 */ /* 0x100fe400078e0a02 */
[----:B------:R-:W-:Y:S01]  /*2400*/  @!P5 IMAD.IADD R18, R18, 0x1, -R2 ;  /* 0x000000011212d824 */ /* 0x000fe200078e0a02 */
[C---:B------:R-:W-:Y:S01]  /*2410*/  ISETP.GT.U32.AND P6, PT, R2.reuse, R221, PT ;  /* 0x000000dd0200720c */ /* 0x040fe20003fc4070 */
[----:B------:R-:W-:Y:S01]  /*2420*/  @!P3 IMAD.MOV R215, RZ, RZ, -R215 ;  /* 0x000000ffffd7b224 */ /* 0x000fe200078e0ad7 */
[----:B------:R-:W-:Y:S01]  /*2430*/  ISETP.GE.AND P5, PT, R13, RZ, PT ;  /* 0x000000ff0d00720c */ /* 0x000fe20003fa6270 */
[----:B------:R-:W-:Y:S01]  /*2440*/  @!P4 IMAD.MOV R213, RZ, RZ, -R213 ;  /* 0x000000ffffd5c224 */ /* 0x000fe200078e0ad5 */
[----:B------:R-:W-:Y:S01]  /*2450*/  ISETP.GT.U32.AND P3, PT, R2, R17, PT ;  /* 0x000000110200720c */ /* 0x000fe20003f64070 */
[----:B------:R-:W-:Y:S01]  /*2460*/  @!P2 IMAD.MOV R18, RZ, RZ, -R18 ;  /* 0x000000ffff12a224 */ /* 0x000fe200078e0a12 */
[----:B------:R-:W-:Y:S01]  /*2470*/  ISETP.GE.AND P4, PT, R8, RZ, PT ;  /* 0x000000ff0800720c */ /* 0x000fe20003f86270 */
[----:B------:R-:W-:Y:S01]  /*2480*/  @!P0 IMAD.IADD R216, R216, 0x1, -R2 ;  /* 0x00000001d8d88824 */ /* 0x000fe200078e0a02 */
[----:B------:R-:W-:-:S02]  /*2490*/  IABS R9, R5 ;  /* 0x0000000500097213 */ /* 0x000fc40000000000 */
[----:B------:R-:W-:Y:S02]  /*24a0*/  ISETP.GE.AND P2, PT, R7, RZ, PT ;  /* 0x000000ff0700720c */ /* 0x000fe40003f46270 */
[----:B------:R-:W-:Y:S01]  /*24b0*/  IADD3 R7, R3, 0x70, RZ ;  /* 0x0000007003077810 */ /* 0x000fe20007ffe0ff */
[----:B------:R-:W-:Y:S01]  /*24c0*/  @!P6 IMAD.IADD R221, R221, 0x1, -R2 ;  /* 0x00000001dddde824 */ /* 0x000fe200078e0a02 */
[----:B------:R-:W-:Y:S01]  /*24d0*/  IADD3 R8, R3, 0x6c, RZ ;  /* 0x0000006c03087810 */ /* 0x000fe20007ffe0ff */
[----:B------:R-:W-:Y:S01]  /*24e0*/  @!P5 IMAD.MOV R218, RZ, RZ, -R218 ;  /* 0x000000ffffdad224 */ /* 0x000fe200078e0ada */
[----:B------:R-:W-:Y:S01]  /*24f0*/  IABS R11, R7 ;  /* 0x00000007000b7213 */ /* 0x000fe20000000000 */
[----:B------:R-:W-:Y:S01]  /*2500*/  @!P3 IMAD.IADD R17, R17, 0x1, -R2 ;  /* 0x000000011111b824 */ /* 0x000fe200078e0a02 */
[----:B------:R-:W-:Y:S01]  /*2510*/  ISETP.GE.AND P3, PT, R5, RZ, PT ;  /* 0x000000ff0500720c */ /* 0x000fe20003f66270 */
[----:B------:R-:W-:Y:S01]  /*2520*/  IMAD.HI.U32 R5, R4, R9, RZ ;  /* 0x0000000904057227 */ /* 0x000fe200078e00ff */
[----:B------:R-:W-:-:S02]  /*2530*/  ISETP.GT.U32.AND P5, PT, R2, R221, PT ;  /* 0x000000dd0200720c */ /* 0x000fc40003fa4070 */
[----:B------:R-:W-:Y:S01]  /*2540*/  IABS R223, R8 ;  /* 0x0000000800df7213 */ /* 0x000fe20000000000 */
[----:B------:R-:W-:Y:S01]  /*2550*/  @!P4 IMAD.MOV R216, RZ, RZ, -R216 ;  /* 0x000000ffffd8c224 */ /* 0x000fe200078e0ad8 */
[----:B------:R-:W-:Y:S01]  /*2560*/  ISETP.GT.U32.AND P4, PT, R2, R219, PT ;  /* 0x000000db0200720c */ /* 0x000fe20003f84070 */
[----:B------:R-:W-:Y:S01]  /*2570*/  IMAD.MOV R16, RZ, RZ, -R5 ;  /* 0x000000ffff107224 */ /* 0x000fe200078e0a05 */
[----:B------:R-:W-:Y:S01]  /*2580*/  ISETP.GE.AND P0, PT, R14, RZ, PT ;  /* 0x000000ff0e00720c */ /* 0x000fe20003f06270 */
[----:B------:R-:W-:Y:S01]  /*2590*/  IMAD.HI.U32 R5, R4, R223, RZ ;  /* 0x000000df04057227 */ /* 0x000fe200078e00ff */
[----:B------:R-:W-:-:S03]  /*25a0*/  IABS R13, R24 ;  /* 0x00000018000d7213 */ /* 0x000fc60000000000 */
[C---:B------:R-:W-:Y:S02]  /*25b0*/  IMAD R16, R2.reuse, R16, R9 ;  /* 0x0000001002107224 */ /* 0x040fe400078e0209 */
[--C-:B------:R-:W-:Y:S02]  /*25c0*/  @!P5 IMAD.IADD R221, R221, 0x1, -R2.reuse ;  /* 0x00000001ddddd824 */ /* 0x100fe400078e0a02 */
[----:B------:R-:W-:Y:S01]  /*25d0*/  IMAD.MOV R5, RZ, RZ, -R5 ;  /* 0x000000ffff057224 */ /* 0x000fe200078e0a05 */
[----:B------:R-:W-:Y:S01]  /*25e0*/  ISETP.GT.U32.AND P5, PT, R2, R16, PT ;  /* 0x000000100200720c */ /* 0x000fe20003fa4070 */
[----:B------:R-:W-:Y:S01]  /*25f0*/  @!P4 IMAD.IADD R219, R219, 0x1, -R2 ;  /* 0x00000001dbdbc824 */ /* 0x000fe200078e0a02 */
[----:B------:R-:W-:Y:S01]  /*2600*/  ISETP.GE.AND P4, PT, R7, RZ, PT ;  /* 0x000000ff0700720c */ /* 0x000fe20003f86270 */
[----:B------:R-:W-:-:S03]  /*2610*/  IMAD.HI.U32 R7, R4, R11, RZ ;  /* 0x0000000b04077227 */ /* 0x000fc600078e00ff */
[C---:B------:R-:W-:Y:S01]  /*2620*/  ISETP.GT.U32.AND P6, PT, R2.reuse, R219, PT ;  /* 0x000000db0200720c */ /* 0x040fe20003fc4070 */
[----:B------:R-:W-:Y:S01]  /*2630*/  IMAD.MOV R222, RZ, RZ, -R7 ;  /* 0x000000ffffde7224 */ /* 0x000fe200078e0a07 */
[----:B------:R-:W-:Y:S01]  /*2640*/  IADD3 R7, R3, 0x68, RZ ;  /* 0x0000006803077810 */ /* 0x000fe20007ffe0ff */
[----:B------:R-:W-:Y:S02]  /*2650*/  @!P2 IMAD.MOV R221, RZ, RZ, -R221 ;  /* 0x000000ffffdda224 */ /* 0x000fe400078e0add */
[----:B------:R-:W-:Y:S01]  /*2660*/  IMAD R222, R2, R222, R11 ;  /* 0x000000de02de7224 */ /* 0x000fe200078e020b */
[----:B------:R-:W-:Y:S01]  /*2670*/  IABS R15, R7 ;  /* 0x00000007000f7213 */ /* 0x000fe20000000000 */
[----:B------:R-:W-:Y:S01]  /*2680*/  @!P5 IMAD.IADD R16, R16, 0x1, -R2 ;  /* 0x000000011010d824 */ /* 0x000fe200078e0a02 */
[----:B------:R-:W-:Y:S01]  /*2690*/  IABS R11, R12 ;  /* 0x0000000c000b7213 */ /* 0x000fe20000000000 */
[C---:B------:R-:W-:Y:S01]  /*26a0*/  IMAD R223, R2.reuse, R5, R223 ;  /* 0x0000000502df7224 */ /* 0x040fe200078e02df */
[----:B------:R-:W-:Y:S01]  /*26b0*/  ISETP.GT.U32.AND P2, PT, R2, R222, PT ;  /* 0x000000de0200720c */ /* 0x000fe20003f44070 */
[----:B------:R-:W-:Y:S01]  /*26c0*/  IMAD.HI.U32 R5, R4, R15, RZ ;  /* 0x0000000f04057227 */ /* 0x000fe200078e00ff */
[----:B------:R-:W-:-:S03]  /*26d0*/  ISETP.GT.U32.AND P5, PT, R2, R16, PT ;  /* 0x000000100200720c */ /* 0x000fc60003fa4070 */
[--C-:B------:R-:W-:Y:S01]  /*26e0*/  @!P6 IMAD.IADD R219, R219, 0x1, -R2.reuse ;  /* 0x00000001dbdbe824 */ /* 0x100fe200078e0a02 */
[----:B------:R-:W-:Y:S01]  /*26f0*/  ISETP.GE.AND P6, PT, R7, RZ, PT ;  /* 0x000000ff0700720c */ /* 0x000fe20003fc6270 */
[----:B------:R-:W-:Y:S01]  /*2700*/  IMAD.MOV R5, RZ, RZ, -R5 ;  /* 0x000000ffff057224 */ /* 0x000fe200078e0a05 */
[----:B------:R-:W-:Y:S01]  /*2710*/  IADD3 R7, R3, 0x64, RZ ;  /* 0x0000006403077810 */ /* 0x000fe20007ffe0ff */
[----:B------:R-:W-:Y:S02]  /*2720*/  @!P1 IMAD.MOV R219, RZ, RZ, -R219 ;  /* 0x000000ffffdb9224 */ /* 0x000fe400078e0adb */
[----:B------:R-:W-:Y:S01]  /*2730*/  IMAD R15, R2, R5, R15 ;  /* 0x00000005020f7224 */ /* 0x000fe200078e020f */
[----:B------:R-:W-:Y:S01]  /*2740*/  IABS R9, R7 ;  /* 0x0000000700097213 */ /* 0x000fe20000000000 */
[--C-:B------:R-:W-:Y:S01]  /*2750*/  @!P2 IMAD.IADD R222, R222, 0x1, -R2.reuse ;  /* 0x00000001dedea824 */ /* 0x100fe200078e0a02 */
[----:B------:R-:W-:Y:S01]  /*2760*/  ISETP.GE.AND P1, PT, R7, RZ, PT ;  /* 0x000000ff0700720c */ /* 0x000fe20003f26270 */
[----:B------:R-:W-:Y:S01]  /*2770*/  @!P5 IMAD.IADD R16, R16, 0x1, -R2 ;  /* 0x000000011010d824 */ /* 0x000fe200078e0a02 */
[----:B------:R-:W-:Y:S01]  /*2780*/  ISETP.GT.U32.AND P5, PT, R2, R223, PT ;  /* 0x000000df0200720c */ /* 0x000fe20003fa4070 */
[----:B------:R-:W-:Y:S01]  /*2790*/  IMAD.HI.U32 R5, R4, R9, RZ ;  /* 0x0000000904057227 */ /* 0x000fe200078e00ff */
[----:B------:R-:W-:-:S03]  /*27a0*/  ISETP.GT.U32.AND P2, PT, R2, R222, PT ;  /* 0x000000de0200720c */ /* 0x000fc60003f44070 */
[----:B------:R-:W-:Y:S01]  /*27b0*/  @!P3 IMAD.MOV R16, RZ, RZ, -R16 ;  /* 0x000000ffff10b224 */ /* 0x000fe200078e0a10 */
[----:B------:R-:W-:Y:S01]  /*27c0*/  ISETP.GT.U32.AND P3, PT, R2, R15, PT ;  /* 0x0000000f0200720c */ /* 0x000fe20003f64070 */
[----:B------:R-:W-:Y:S02]  /*27d0*/  IMAD.MOV R5, RZ, RZ, -R5 ;  /* 0x000000ffff057224 */ /* 0x000fe400078e0a05 */
[----:B------:R-:W-:-:S04]  /*27e0*/  IMAD.HI.U32 R7, R4, R225, RZ ;  /* 0x000000e104077227 */ /* 0x000fc800078e00ff */
[----:B------:R-:W-:Y:S02]  /*27f0*/  IMAD R224, R2, R5, R9 ;  /* 0x0000000502e07224 */ /* 0x000fe400078e0209 */
[----:B------:R-:W-:Y:S01]  /*2800*/  @!P0 IMAD.MOV R17, RZ, RZ, -R17 ;  /* 0x000000ffff118224 */ /* 0x000fe200078e0a11 */
[----:B------:R-:W-:Y:S01]  /*2810*/  ISETP.GE.AND P0, PT, R8, RZ, PT ;  /* 0x000000ff0800720c */ /* 0x000fe20003f06270 */
[--C-:B------:R-:W-:Y:S02]  /*2820*/  @!P5 IMAD.IADD R223, R223, 0x1, -R2.reuse ;  /* 0x00000001dfdfd824 */ /* 0x100fe400078e0a02 */
[----:B------:R-:W-:Y:S02]  /*2830*/  IMAD.MOV R8, RZ, RZ, -R7 ;  /* 0x000000ffff087224 */ /* 0x000fe400078e0a07 */
[--C-:B------:R-:W-:Y:S01]  /*2840*/  @!P2 IMAD.IADD R222, R222, 0x1, -R2.reuse ;  /* 0x00000001dedea824 */ /* 0x100fe200078e0a02 */
[C---:B------:R-:W-:Y:S01]  /*2850*/  ISETP.GT.U32.AND P2, PT, R2.reuse, R224, PT ;  /* 0x000000e00200720c */ /* 0x040fe20003f44070 */
[----:B------:R-:W-:Y:S01]  /*2860*/  @!P3 IMAD.IADD R15, R15, 0x1, -R2 ;  /* 0x000000010f0fb824 */ /* 0x000fe200078e0a02 */
[----:B------:R-:W-:Y:S01]  /*2870*/  ISETP.GT.U32.AND P3, PT, R2, R223, PT ;  /* 0x000000df0200720c */ /* 0x000fe20003f64070 */
[----:B------:R-:W-:-:S04]  /*2880*/  IMAD.HI.U32 R5, R4, R11, RZ ;  /* 0x0000000b04057227 */ /* 0x000fc800078e00ff */
[----:B------:R-:W-:Y:S01]  /*2890*/  IMAD R225, R2, R8, R225 ;  /* 0x0000000802e17224 */ /* 0x000fe200078e02e1 */
[----:B------:R-:W-:Y:S01]  /*28a0*/  IADD3 R8, R3, 0x54, RZ ;  /* 0x0000005403087810 */ /* 0x000fe20007ffe0ff */
[----:B------:R-:W-:Y:S02]  /*28b0*/  IMAD.MOV R5, RZ, RZ, -R5 ;  /* 0x000000ffff057224 */ /* 0x000fe400078e0a05 */
[----:B------:R-:W-:Y:S01]  /*28c0*/  IMAD.HI.U32 R7, R4, R13, RZ ;  /* 0x0000000d04077227 */ /* 0x000fe200078e00ff */
[----:B------:R-:W-:-:S03]  /*28d0*/  ISETP.GT.U32.AND P5, PT, R2, R225, PT ;  /* 0x000000e10200720c */ /* 0x000fc60003fa4070 */
[----:B------:R-:W-:Y:S01]  /*28e0*/  IMAD R14, R2, R5, R11 ;  /* 0x00000005020e7224 */ /* 0x000fe200078e020b */
[----:B------:R-:W-:Y:S01]  /*28f0*/  IABS R11, R25 ;  /* 0x00000019000b7213 */ /* 0x000fe20000000000 */
[--C-:B------:R-:W-:Y:S01]  /*2900*/  @!P2 IMAD.IADD R224, R224, 0x1, -R2.reuse ;  /* 0x00000001e0e0a824 */ /* 0x100fe200078e0a02 */
[C---:B------:R-:W-:Y:S01]  /*2910*/  ISETP.GT.U32.AND P2, PT, R2.reuse, R15, PT ;  /* 0x0000000f0200720c */ /* 0x040fe20003f44070 */
[----:B------:R-:W-:Y:S01]  /*2920*/  @!P3 IMAD.IADD R223, R223, 0x1, -R2 ;  /* 0x00000001dfdfb824 */ /* 0x000fe200078e0a02 */
[C---:B------:R-:W-:Y:S01]  /*2930*/  ISETP.GT.U32.AND P3, PT, R2.reuse, R14, PT ;  /* 0x0000000e0200720c */ /* 0x040fe20003f64070 */
[----:B------:R-:W-:Y:S02]  /*2940*/  IMAD.MOV R7, RZ, RZ, -R7 ;  /* 0x000000ffff077224 */ /* 0x000fe400078e0a07 */
[----:B------:R-:W-:Y:S02]  /*2950*/  @!P4 IMAD.MOV R222, RZ, RZ, -R222 ;  /* 0x000000ffffdec224 */ /* 0x000fe400078e0ade */
[C---:B------:R-:W-:Y:S01]  /*2960*/  IMAD R226, R2.reuse, R7, R13 ;  /* 0x0000000702e27224 */ /* 0x040fe200078e020d */
[----:B------:R-:W-:Y:S01]  /*2970*/  IABS R7, R8 ;  /* 0x0000000800077213 */ /* 0x000fe20000000000 */
[----:B------:R-:W-:Y:S01]  /*2980*/  @!P5 IMAD.IADD R225, R225, 0x1, -R2 ;  /* 0x00000001e1e1d824 */ /* 0x000fe200078e0a02 */
[----:B------:R-:W-:Y:S01]  /*2990*/  IADD3 R13, R3, 0x50, RZ ;  /* 0x00000050030d7810 */ /* 0x000fe20007ffe0ff */
[----:B------:R-:W-:Y:S01]  /*29a0*/  @!P0 IMAD.MOV R223, RZ, RZ, -R223 ;  /* 0x000000ffffdf8224 */ /* 0x000fe200078e0adf */
[----:B------:R-:W-:Y:S01]  /*29b0*/  ISETP.GT.U32.AND P5, PT, R2, R224, PT ;  /* 0x000000e00200720c */ /* 0x000fe20003fa4070 */
[----:B------:R-:W-:Y:S01]  /*29c0*/  IMAD.HI.U32 R5, R4, R7, RZ ;  /* 0x0000000704057227 */ /* 0x000fe200078e00ff */
[----:B------:R-:W-:-:S02]  /*29d0*/  ISETP.GT.U32.AND P4, PT, R2, R225, PT ;  /* 0x000000e10200720c */ /* 0x000fc40003f84070 */
[----:B------:R-:W-:Y:S01]  /*29e0*/  IABS R9, R13 ;  /* 0x0000000d00097213 */ /* 0x000fe20000000000 */
[--C-:B------:R-:W-:Y:S01]  /*29f0*/  @!P2 IMAD.IADD R15, R15, 0x1, -R2.reuse ;  /* 0x000000010f0fa824 */ /* 0x100fe200078e0a02 */
[----:B------:R-:W-:Y:S01]  /*2a00*/  ISETP.GT.U32.AND P2, PT, R2, R226, PT ;  /* 0x000000e20200720c */ /* 0x000fe20003f44070 */
[----:B------:R-:W-:Y:S01]  /*2a10*/  @!P3 IMAD.IADD R14, R14, 0x1, -R2 ;  /* 0x000000010e0eb824 */ /* 0x000fe200078e0a02 */
[----:B------:R-:W-:Y:S01]  /*2a20*/  ISETP.GE.AND P3, PT, R12, RZ, PT ;  /* 0x000000ff0c00720c */ /* 0x000fe20003f66270 */
[----:B------:R-:W-:Y:S01]  /*2a30*/  IMAD.MOV R5, RZ, RZ, -R5 ;  /* 0x000000ffff057224 */ /* 0x000fe200078e0a05 */
[----:B------:R-:W1:Y:S01]  /*2a40*/  I2F.RP R12, R53 ;  /* 0x00000035000c7306 */ /* 0x000e620000209400 */
[----:B------:R-:W-:Y:S01]  /*2a50*/  @!P6 IMAD.MOV R15, RZ, RZ, -R15 ;  /* 0x000000ffff0fe224 */ /* 0x000fe200078e0a0f */
[C---:B------:R-:W-:Y:S01]  /*2a60*/  ISETP.GT.U32.AND P0, PT, R2.reuse, R14, PT ;  /* 0x0000000e0200720c */ /* 0x040fe20003f04070 */
[----:B------:R-:W-:Y:S02]  /*2a70*/  IMAD R236, R2, R5, R7 ;  /* 0x0000000502ec7224 */ /* 0x000fe400078e0207 */
[----:B------:R-:W-:-:S04]  /*2a80*/  IMAD.HI.U32 R7, R4, R11, RZ ;  /* 0x0000000b04077227 */ /* 0x000fc800078e00ff */
[----:B------:R-:W-:-:S04]  /*2a90*/  IMAD.HI.U32 R5, R4, R9, RZ ;  /* 0x0000000904057227 */ /* 0x000fc800078e00ff */
[--C-:B------:R-:W-:Y:S01]  /*2aa0*/  @!P4 IMAD.IADD R225, R225, 0x1, -R2.reuse ;  /* 0x00000001e1e1c824 */ /* 0x100fe200078e0a02 */
[----:B------:R-:W-:Y:S01]  /*2ab0*/  ISETP.GT.U32.AND P4, PT, R2, R236, PT ;  /* 0x000000ec0200720c */ /* 0x000fe20003f84070 */
[----:B------:R-:W-:Y:S01]  /*2ac0*/  IMAD.MOV R7, RZ, RZ, -R7 ;  /* 0x000000ffff077224 */ /* 0x000fe200078e0a07 */
[----:B-1----:R-:W1:Y:S01]  /*2ad0*/  MUFU.RCP R12, R12 ;  /* 0x0000000c000c7308 */ /* 0x002e620000001000 */
[--C-:B------:R-:W-:Y:S01]  /*2ae0*/  @!P2 IMAD.IADD R226, R226, 0x1, -R2.reuse ;  /* 0x00000001e2e2a824 */ /* 0x100fe200078e0a02 */
[----:B------:R-:W-:Y:S01]  /*2af0*/  ISETP.GE.AND P2, PT, R24, RZ, PT ;  /* 0x000000ff1800720c */ /* 0x000fe20003f46270 */
[----:B------:R-:W-:Y:S02]  /*2b00*/  IMAD.MOV R5, RZ, RZ, -R5 ;  /* 0x000000ffff057224 */ /* 0x000fe400078e0a05 */
[C---:B------:R-:W-:Y:S01]  /*2b10*/  IMAD R7, R2.reuse, R7, R11 ;  /* 0x0000000702077224 */ /* 0x040fe200078e020b */
[----:B------:R-:W-:Y:S01]  /*2b20*/  ISETP.GT.U32.AND P6, PT, R2, R226, PT ;  /* 0x000000e20200720c */ /* 0x000fe20003fc4070 */
[--C-:B------:R-:W-:Y:S01]  /*2b30*/  @!P5 IMAD.IADD R224, R224, 0x1, -R2.reuse ;  /* 0x00000001e0e0d824 */ /* 0x100fe200078e0a02 */
[----:B------:R-:W-:Y:S01]  /*2b40*/  ISETP.GE.AND P5, PT, R10, RZ, PT ;  /* 0x000000ff0a00720c */ /* 0x000fe20003fa6270 */
[----:B------:R-:W-:Y:S01]  /*2b50*/  IMAD R5, R2, R5, R9 ;  /* 0x0000000502057224 */ /* 0x000fe200078e0209 */
[C---:B------:R-:W-:Y:S01]  /*2b60*/  IADD3 R10, R3.reuse, 0x48, RZ ;  /* 0x00000048030a7810 */ /* 0x040fe20007ffe0ff */
[----:B------:R-:W-:Y:S01]  /*2b70*/  @!P0 IMAD.IADD R14, R14, 0x1, -R2 ;  /* 0x000000010e0e8824 */ /* 0x000fe200078e0a02 */
[C---:B------:R-:W-:Y:S01]  /*2b80*/  ISETP.GT.U32.AND P0, PT, R2.reuse, R7, PT ;  /* 0x000000070200720c */ /* 0x040fe20003f04070 */
[----:B------:R-:W-:Y:S01]  /*2b90*/  @!P1 IMAD.MOV R224, RZ, RZ, -R224 ;  /* 0x000000ffffe09224 */ /* 0x000fe200078e0ae0 */
[----:B------:R-:W-:Y:S01]  /*2ba0*/  ISETP.GT.U32.AND P1, PT, R2, R5, PT ;  /* 0x000000050200720c */ /* 0x000fe20003f24070 */
[----:B------:R-:W-:Y:S01]  /*2bb0*/  @!P4 IMAD.IADD R236, R236, 0x1, -R2 ;  /* 0x00000001ececc824 */ /* 0x000fe200078e0a02 */
[----:B------:R-:W-:Y:S01]  /*2bc0*/  IADD3 R9, R3, 0x44, RZ ;  /* 0x0000004403097810 */ /* 0x000fe20007ffe0ff */
[----:B------:R-:W-:Y:S01]  /*2bd0*/  @!P3 IMAD.MOV R14, RZ, RZ, -R14 ;  /* 0x000000ffff0eb224 */ /* 0x000fe200078e0a0e */
[----:B------:R-:W-:Y:S01]  /*2be0*/  IABS R11, R10 ;  /* 0x0000000a000b7213 */ /* 0x000fe20000000000 */
[----:B------:R-:W-:Y:S01]  /*2bf0*/  @!P6 IMAD.IADD R226, R226, 0x1, -R2 ;  /* 0x00000001e2e2e824 */ /* 0x000fe200078e0a02 */
[----:B------:R-:W-:Y:S01]  /*2c00*/  ISETP.GT.U32.AND P4, PT, R2, R236, PT ;  /* 0x000000ec0200720c */ /* 0x000fe20003f84070 */
[----:B------:R-:W-:Y:S01]  /*2c10*/  @!P5 IMAD.MOV R225, RZ, RZ, -R225 ;  /* 0x000000ffffe1d224 */ /* 0x000fe200078e0ae1 */
[----:B------:R-:W-:Y:S01]  /*2c20*/  ISETP.GE.AND P6, PT, R13, RZ, PT ;  /* 0x000000ff0d00720c */ /* 0x000fe20003fc6270 */
[----:B------:R-:W-:Y:S01]  /*2c30*/  @!P2 IMAD.MOV R226, RZ, RZ, -R226 ;  /* 0x000000ffffe2a224 */ /* 0x000fe200078e0ae2 */
[----:B------:R-:W-:Y:S01]  /*2c40*/  ISETP.GE.AND P5, PT, R8, RZ, PT ;  /* 0x000000ff0800720c */ /* 0x000fe20003fa6270 */
[----:B------:R-:W-:Y:S01]  /*2c50*/  @!P0 IMAD.IADD R7, R7, 0x1, -R2 ;  /* 0x0000000107078824 */ /* 0x000fe200078e0a02 */
[----:B------:R-:W-:Y:S01]  /*2c60*/  IABS R13, R9 ;  /* 0x00000009000d7213 */ /* 0x000fe20000000000 */
[----:B------:R-:W-:Y:S01]  /*2c70*/  IMAD.HI.U32 R8, R4, R11, RZ ;  /* 0x0000000b04087227 */ /* 0x000fe200078e00ff */
[----:B------:R-:W-:-:S02]  /*2c80*/  ISETP.GE.AND P2, PT, R9, RZ, PT ;  /* 0x000000ff0900720c */ /* 0x000fc40003f46270 */
[----:B------:R-:W-:Y:S01]  /*2c90*/  ISETP.GT.U32.AND P3, PT, R2, R7, PT ;  /* 0x000000070200720c */ /* 0x000fe20003f64070 */
[----:B------:R-:W-:Y:S01]  /*2ca0*/  @!P1 IMAD.IADD R5, R5, 0x1, -R2 ;  /* 0x0000000105059824 */ /* 0x000fe200078e0a02 */
[----:B------:R-:W-:Y:S01]  /*2cb0*/  ISETP.GE.AND P1, PT, R10, RZ, PT ;  /* 0x000000ff0a00720c */ /* 0x000fe20003f26270 */
[----:B------:R-:W-:Y:S01]  /*2cc0*/  IMAD.HI.U32 R10, R4, R13, RZ ;  /* 0x0000000d040a7227 */ /* 0x000fe200078e00ff */
[----:B-1----:R-:W-:Y:S02]  /*2cd0*/  IADD3 R9, R12, 0xffffffe, RZ ;  /* 0x0ffffffe0c097810 */ /* 0x002fe40007ffe0ff */
[----:B------:R-:W-:Y:S01]  /*2ce0*/  ISETP.GT.U32.AND P0, PT, R2, R5, PT ;  /* 0x000000050200720c */ /* 0x000fe20003f04070 */
[----:B------:R-:W-:Y:S01]  /*2cf0*/  IMAD.MOV R8, RZ, RZ, -R8 ;  /* 0x000000ffff087224 */ /* 0x000fe200078e0a08 */
[----:B------:R-:W-:Y:S01]  /*2d00*/  IADD3 R12, R3, 0x38, RZ ;  /* 0x00000038030c7810 */ /* 0x000fe20007ffe0ff */
[----:B------:R-:W-:Y:S01]  /*2d10*/  @!P4 IMAD.IADD R236, R236, 0x1, -R2 ;  /* 0x00000001ececc824 */ /* 0x000fe200078e0a02 */
[----:B------:R-:W-:Y:S01]  /*2d20*/  ISETP.GE.AND P4, PT, R25, RZ, PT ;  /* 0x000000ff1900720c */ /* 0x000fe20003f86270 */
[C---:B------:R-:W-:Y:S01]  /*2d30*/  IMAD R11, R2.reuse, R8, R11 ;  /* 0x00000008020b7224 */ /* 0x040fe200078e020b */
[----:B------:R-:W-:Y:S01]  /*2d40*/  IADD3 R8, R3, 0x40, RZ ;  /* 0x0000004003087810 */ /* 0x000fe20007ffe0ff */
[----:B------:R-:W-:Y:S01]  /*2d50*/  IMAD.MOV R10, RZ, RZ, -R10 ;  /* 0x000000ffff0a7224 */ /* 0x000fe200078e0a0a */
[----:B------:R-:W1:Y:S01]  /*2d60*/  F2I.FTZ.U32.TRUNC.NTZ R9, R9 ;  /* 0x0000000900097305 */ /* 0x000e62000021f000 */
[----:B------:R-:W-:Y:S01]  /*2d70*/  @!P5 IMAD.MOV R236, RZ, RZ, -R236 ;  /* 0x000000ffffecd224 */ /* 0x000fe200078e0aec */
[C---:B------:R-:W-:Y:S01]  /*2d80*/  ISETP.GT.U32.AND P5, PT, R2.reuse, R11, PT ;  /* 0x0000000b0200720c */ /* 0x040fe20003fa4070 */
[C---:B------:R-:W-:Y:S01]  /*2d90*/  IMAD R13, R2.reuse, R10, R13 ;  /* 0x0000000a020d7224 */ /* 0x040fe200078e020d */
[----:B------:R-:W-:Y:S01]  /*2da0*/  IABS R25, R8 ;  /* 0x0000000800197213 */ /* 0x000fe20000000000 */
[--C-:B------:R-:W-:Y:S01]  /*2db0*/  @!P3 IMAD.IADD R7, R7, 0x1, -R2.reuse ;  /* 0x000000010707b824 */ /* 0x100fe200078e0a02 */
[----:B------:R-:W-:Y:S01]  /*2dc0*/  IADD3 R10, R3, 0x3c, RZ ;  /* 0x0000003c030a7810 */ /* 0x000fe20007ffe0ff */
[----:B------:R-:W-:Y:S01]  /*2dd0*/  @!P0 IMAD.IADD R5, R5, 0x1, -R2 ;  /* 0x0000000105058824 */ /* 0x000fe200078e0a02 */
[----:B------:R-:W-:Y:S01]  /*2de0*/  ISETP.GT.U32.AND P3, PT, R2, R13, PT ;  /* 0x0000000d0200720c */ /* 0x000fe20003f64070 */
[----:B------:R-:W-:Y:S01]  /*2df0*/  IMAD.MOV.U32 R228, RZ, RZ, R7 ;  /* 0x000000ffffe47224 */ /* 0x000fe200078e0007 */
[----:B------:R-:W-:Y:S01]  /*2e00*/  ISETP.GE.AND P0, PT, R8, RZ, PT ;  /* 0x000000ff0800720c */ /* 0x000fe20003f06270 */
[----:B------:R-:W-:Y:S01]  /*2e10*/  IMAD.HI.U32 R8, R4, R25, RZ ;  /* 0x0000001904087227 */ /* 0x000fe200078e00ff */
[----:B------:R-:W-:-:S03]  /*2e20*/  IABS R27, R10 ;  /* 0x0000000a001b7213 */ /* 0x000fc60000000000 */
[----:B------:R-:W-:Y:S01]  /*2e30*/  @!P5 IMAD.IADD R11, R11, 0x1, -R2 ;  /* 0x000000010b0bd824 */ /* 0x000fe200078e0a02 */
[----:B------:R-:W-:Y:S01]  /*2e40*/  ISETP.GE.AND P5, PT, R10, RZ, PT ;  /* 0x000000ff0a00720c */ /* 0x000fe20003fa6270 */
[----:B------:R-:W-:Y:S02]  /*2e50*/  IMAD.MOV R8, RZ, RZ, -R8 ;  /* 0x000000ffff087224 */ /* 0x000fe400078e0a08 */
[----:B-1----:R-:W-:Y:S02]  /*2e60*/  IMAD.MOV R24, RZ, RZ, -R9 ;  /* 0x000000ffff187224 */ /* 0x002fe400078e0a09 */
[----:B------:R-:W-:Y:S01]  /*2e70*/  @!P3 IMAD.IADD R13, R13, 0x1, -R2 ;  /* 0x000000010d0db824 */ /* 0x000fe200078e0a02 */
[C---:B------:R-:W-:Y:S01]  /*2e80*/  ISETP.GT.U32.AND P3, PT, R2.reuse, R11, PT ;  /* 0x0000000b0200720c */ /* 0x040fe20003f64070 */
[----:B------:R-:W-:Y:S02]  /*2e90*/  IMAD R7, R2, R8, R25 ;  /* 0x0000000802077224 */ /* 0x000fe400078e0219 */
[----:B------:R-:W-:-:S04]  /*2ea0*/  IMAD.HI.U32 R8, R4, R27, RZ ;  /* 0x0000001b04087227 */ /* 0x000fc800078e00ff */
[----:B------:R-:W-:Y:S01]  /*2eb0*/  @!P4 IMAD.MOV R228, RZ, RZ, -R228 ;  /* 0x000000ffffe4c224 */ /* 0x000fe200078e0ae4 */
[----:B------:R-:W-:Y:S01]  /*2ec0*/  ISETP.GE.AND P4, PT, R12, RZ, PT ;  /* 0x000000ff0c00720c */ /* 0x000fe20003f86270 */
[----:B------:R-:W-:Y:S01]  /*2ed0*/  IMAD R31, R24, R53, RZ ;  /* 0x00000035181f7224 */ /* 0x000fe200078e02ff */
[----:B------:R-:W-:Y:S01]  /*2ee0*/  IABS R12, R12 ;  /* 0x0000000c000c7213 */ /* 0x000fe20000000000 */
[----:B------:R-:W-:Y:S02]  /*2ef0*/  IMAD.MOV R24, RZ, RZ, -R8 ;  /* 0x000000ffff187224 */ /* 0x000fe400078e0a08 */
[----:B------:R-:W-:Y:S01]  /*2f00*/  @!P3 IMAD.IADD R11, R11, 0x1, -R2 ;  /* 0x000000010b0bb824 */ /* 0x000fe200078e0a02 */
[----:B------:R-:W-:Y:S01]  /*2f10*/  ISETP.GT.U32.AND P3, PT, R2, R7, PT ;  /* 0x000000070200720c */ /* 0x000fe20003f64070 */
[----:B------:R-:W-:Y:S02]  /*2f20*/  IMAD.MOV.U32 R8, RZ, RZ, RZ ;  /* 0x000000ffff087224 */ /* 0x000fe400078e00ff */
[----:B------:R-:W-:-:S02]  /*2f30*/  IMAD.MOV.U32 R25, RZ, RZ, R12 ;  /* 0x000000ffff197224 */ /* 0x000fc400078e000c */
[----:B------:R-:W-:Y:S01]  /*2f40*/  IMAD.HI.U32 R28, R9, R31, R8 ;  /* 0x0000001f091c7227 */ /* 0x000fe200078e0008 */
[----:B------:R-:W-:Y:S02]  /*2f50*/  IADD3 R8, R3, 0x30, RZ ;  /* 0x0000003003087810 */ /* 0x000fe40007ffe0ff */
[----:B------:R-:W-:Y:S01]  /*2f60*/  IABS R31, R30 ;  /* 0x0000001e001f7213 */ /* 0x000fe20000000000 */
[----:B------:R-:W-:Y:S02]  /*2f70*/  IMAD R9, R2, R24, R27 ;  /* 0x0000001802097224 */ /* 0x000fe400078e021b */
[----:B------:R-:W-:-:S04]  /*2f80*/  IMAD.HI.U32 R10, R4, R25, RZ ;  /* 0x00000019040a7227 */ /* 0x000fc800078e00ff */
[----:B------:R-:W-:Y:S02]  /*2f90*/  @!P3 IMAD.IADD R7, R7, 0x1, -R2 ;  /* 0x000000010707b824 */ /* 0x000fe400078e0a02 */
[----:B------:R-:W-:Y:S01]  /*2fa0*/  @!P1 IMAD.MOV R11, RZ, RZ, -R11 ;  /* 0x000000ffff0b9224 */ /* 0x000fe200078e0a0b */
[C---:B------:R-:W-:Y:S01]  /*2fb0*/  ISETP.GT.U32.AND P1, PT, R2.reuse, R9, PT ;  /* 0x000000090200720c */ /* 0x040fe20003f24070 */
[----:B------:R-:W-:Y:S01]  /*2fc0*/  IMAD.MOV R10, RZ, RZ, -R10 ;  /* 0x000000ffff0a7224 */ /* 0x000fe200078e0a0a */
[C---:B------:R-:W-:Y:S01]  /*2fd0*/  ISETP.GT.U32.AND P3, PT, R2.reuse, R7, PT ;  /* 0x000000070200720c */ /* 0x040fe20003f64070 */
[----:B------:R-:W-:Y:S01]  /*2fe0*/  @!P6 IMAD.MOV R5, RZ, RZ, -R5 ;  /* 0x000000ffff05e224 */ /* 0x000fe200078e0a05 */
[C---:B------:R-:W-:Y:S01]  /*2ff0*/  ISETP.GT.U32.AND P6, PT, R2.reuse, R13, PT ;  /* 0x0000000d0200720c */ /* 0x040fe20003fc4070 */
[----:B------:R-:W-:Y:S02]  /*3000*/  IMAD R25, R2, R10, R25 ;  /* 0x0000000a02197224 */ /* 0x000fe400078e0219 */
[----:B------:R-:W-:-:S04]  /*3010*/  IMAD.HI.U32 R12, R4, R29, RZ ;  /* 0x0000001d040c7227 */ /* 0x000fc800078e00ff */
[----:B------:R-:W-:Y:S02]  /*3020*/  IMAD.MOV R12, RZ, RZ, -R12 ;  /* 0x000000ffff0c7224 */ /* 0x000fe400078e0a0c */
[--C-:B------:R-:W-:Y:S02]  /*3030*/  @!P1 IMAD.IADD R9, R9, 0x1, -R2.reuse ;  /* 0x0000000109099824 */ /* 0x100fe400078e0a02 */
[--C-:B------:R-:W-:Y:S01]  /*3040*/  @!P3 IMAD.IADD R7, R7, 0x1, -R2.reuse ;  /* 0x000000010707b824 */ /* 0x100fe200078e0a02 */
[C---:B------:R-:W-:Y:S01]  /*3050*/  ISETP.GT.U32.AND P3, PT, R2.reuse, R25, PT ;  /* 0x000000190200720c */ /* 0x040fe20003f64070 */
[----:B------:R-:W-:Y:S01]  /*3060*/  @!P6 IMAD.IADD R13, R13, 0x1, -R2 ;  /* 0x000000010d0de824 */ /* 0x000fe200078e0a02 */
[C---:B------:R-:W-:Y:S01]  /*3070*/  ISETP.GT.U32.AND P1, PT, R2.reuse, R9, PT ;  /* 0x000000090200720c */ /* 0x040fe20003f24070 */
[----:B------:R-:W-:Y:S01]  /*3080*/  IMAD R27, R2, R12, R29 ;  /* 0x0000000c021b7224 */ /* 0x000fe200078e021d */
[----:B------:R-:W-:Y:S01]  /*3090*/  IABS R29, R8 ;  /* 0x00000008001d7213 */ /* 0x000fe20000000000 */
[----:B------:R-:W-:Y:S01]  /*30a0*/  IMAD.MOV.U32 R12, RZ, RZ, R13 ;  /* 0x000000ffff0c7224 */ /* 0x000fe200078e000d */
[----:B------:R-:W-:Y:S01]  /*30b0*/  ISETP.GE.AND P6, PT, R26, RZ, PT ;  /* 0x000000ff1a00720c */ /* 0x000fe20003fc6270 */
[----:B------:R-:W-:-:S04]  /*30c0*/  IMAD.HI.U32 R13, R4, R33, RZ ;  /* 0x00000021040d7227 */ /* 0x000fc800078e00ff */
[----:B------:R-:W-:Y:S01]  /*30d0*/  @!P2 IMAD.MOV R12, RZ, RZ, -R12 ;  /* 0x000000ffff0ca224 */ /* 0x000fe200078e0a0c */
[----:B------:R-:W-:Y:S01]  /*30e0*/  ISETP.GE.AND P2, PT, R8, RZ, PT ;  /* 0x000000ff0800720c */ /* 0x000fe20003f46270 */
[----:B------:R-:W-:Y:S02]  /*30f0*/  @!P3 IMAD.IADD R25, R25, 0x1, -R2 ;  /* 0x000000011919b824 */ /* 0x000fe400078e0a02 */
[----:B------:R-:W-:-:S03]  /*3100*/  IMAD.HI.U32 R8, R4, R29, RZ ;  /* 0x0000001d04087227 */ /* 0x000fc600078e00ff */
[C---:B------:R-:W-:Y:S01]  /*3110*/  ISETP.GT.U32.AND P3, PT, R2.reuse, R25, PT ;  /* 0x000000190200720c */ /* 0x040fe20003f64070 */
[----:B------:R-:W-:Y:S01]  /*3120*/  @!P1 IMAD.IADD R9, R9, 0x1, -R2 ;  /* 0x0000000109099824 */ /* 0x000fe200078e0a02 */
[C---:B------:R-:W-:Y:S01]  /*3130*/  ISETP.GT.U32.AND P1, PT, R2.reuse, R27, PT ;  /* 0x0000001b0200720c */ /* 0x040fe20003f24070 */
[----:B------:R-:W-:Y:S02]  /*3140*/  IMAD.MOV R8, RZ, RZ, -R8 ;  /* 0x000000ffff087224 */ /* 0x000fe400078e0a08 */
[----:B------:R-:W-:Y:S02]  /*3150*/  IMAD.MOV R26, RZ, RZ, -R13 ;  /* 0x000000ffff1a7224 */ /* 0x000fe400078e0a0d */
[----:B------:R-:W-:Y:S02]  /*3160*/  IMAD R13, R2, R8, R29 ;  /* 0x00000008020d7224 */ /* 0x000fe400078e021d */
[----:B------:R-:W-:-:S04]  /*3170*/  IMAD.HI.U32 R10, R4, R31, RZ ;  /* 0x0000001f040a7227 */ /* 0x000fc800078e00ff */
[--C-:B------:R-:W-:Y:S01]  /*3180*/  @!P3 IMAD.IADD R25, R25, 0x1, -R2.reuse ;  /* 0x000000011919b824 */ /* 0x100fe200078e0a02 */
[----:B------:R-:W-:Y:S01]  /*3190*/  ISETP.GT.U32.AND P3, PT, R2, R13, PT ;  /* 0x0000000d0200720c */ /* 0x000fe20003f64070 */
[----:B------:R-:W-:Y:S02]  /*31a0*/  @!P1 IMAD.IADD R27, R27, 0x1, -R2 ;  /* 0x000000011b1b9824 */ /* 0x000fe400078e0a02 */
[----:B------:R-:W-:-:S03]  /*31b0*/  IMAD.HI.U32 R24, R4, R35, RZ ;  /* 0x0000002304187227 */ /* 0x000fc600078e00ff */
[C---:B------:R-:W-:Y:S01]  /*31c0*/  ISETP.GT.U32.AND P1, PT, R2.reuse, R27, PT ;  /* 0x0000001b0200720c */ /* 0x040fe20003f24070 */
[----:B------:R-:W-:Y:S02]  /*31d0*/  IMAD.MOV R10, RZ, RZ, -R10 ;  /* 0x000000ffff0a7224 */ /* 0x000fe400078e0a0a */
[----:B------:R-:W-:Y:S02]  /*31e0*/  IMAD.MOV R24, RZ, RZ, -R24 ;  /* 0x000000ffff187224 */ /* 0x000fe400078e0a18 */
[C---:B------:R-:W-:Y:S02]  /*31f0*/  IMAD R29, R2.reuse, R10, R31 ;  /* 0x0000000a021d7224 */ /* 0x040fe400078e021f */
[--C-:B------:R-:W-:Y:S02]  /*3200*/  @!P3 IMAD.IADD R13, R13, 0x1, -R2.reuse ;  /* 0x000000010d0db824 */ /* 0x100fe400078e0a02 */
[C---:B------:R-:W-:Y:S02]  /*3210*/  IMAD R31, R2.reuse, R26, R33 ;  /* 0x0000001a021f7224 */ /* 0x040fe400078e0221 */
[C---:B------:R-:W-:Y:S01]  /*3220*/  IMAD R33, R2.reuse, R24, R35 ;  /* 0x0000001802217224 */ /* 0x040fe200078e0223 */
[----:B------:R-:W-:Y:S01]  /*3230*/  IABS R35, R36 ;  /* 0x0000002400237213 */ /* 0x000fe20000000000 */
[----:B------:R-:W-:Y:S01]  /*3240*/  @!P1 IMAD.IADD R27, R27, 0x1, -R2 ;  /* 0x000000011b1b9824 */ /* 0x000fe200078e0a02 */
[----:B------:R-:W-:Y:S01]  /*3250*/  ISETP.GT.U32.AND P3, PT, R2, R13, PT ;  /* 0x0000000d0200720c */ /* 0x000fe20003f64070 */
[----:B------:R-:W-:Y:S01]  /*3260*/  IMAD.HI.U32 R10, R4, R37, RZ ;  /* 0x00000025040a7227 */ /* 0x000fe200078e00ff */
[----:B------:R-:W-:-:S03]  /*3270*/  ISETP.GT.U32.AND P1, PT, R2, R29, PT ;  /* 0x0000001d0200720c */ /* 0x000fc60003f24070 */
[----:B------:R-:W-:-:S04]  /*3280*/  IMAD.HI.U32 R8, R4, R35, RZ ;  /* 0x0000002304087227 */ /* 0x000fc800078e00ff */
[----:B------:R-:W-:Y:S02]  /*3290*/  IMAD.MOV R8, RZ, RZ, -R8 ;  /* 0x000000ffff087224 */ /* 0x000fe400078e0a08 */
[----:B------:R-:W-:Y:S02]  /*32a0*/  IMAD.MOV R10, RZ, RZ, -R10 ;  /* 0x000000ffff0a7224 */ /* 0x000fe400078e0a0a */
[C---:B------:R-:W-:Y:S02]  /*32b0*/  IMAD R35, R2.reuse, R8, R35 ;  /* 0x0000000802237224 */ /* 0x040fe400078e0223 */
[----:B------:R-:W-:Y:S01]  /*32c0*/  @!P3 IMAD.IADD R13, R13, 0x1, -R2 ;  /* 0x000000010d0db824 */ /* 0x000fe200078e0a02 */
[----:B------:R-:W-:Y:S01]  /*32d0*/  ISETP.GT.U32.AND P3, PT, R2, R31, PT ;  /* 0x0000001f0200720c */ /* 0x000fe20003f64070 */
[----:B------:R-:W-:-:S04]  /*32e0*/  IMAD.HI.U32 R8, R4, R43, RZ ;  /* 0x0000002b04087227 */ /* 0x000fc800078e00ff */
[----:B------:R-:W-:Y:S01]  /*32f0*/  @!P1 IMAD.IADD R29, R29, 0x1, -R2 ;  /* 0x000000011d1d9824 */ /* 0x000fe200078e0a02 */
[C---:B------:R-:W-:Y:S01]  /*3300*/  ISETP.GT.U32.AND P1, PT, R2.reuse, R33, PT ;  /* 0x000000210200720c */ /* 0x040fe20003f24070 */
[----:B------:R-:W-:Y:S02]  /*3310*/  IMAD.MOV R8, RZ, RZ, -R8 ;  /* 0x000000ffff087224 */ /* 0x000fe400078e0a08 */
[C---:B------:R-:W-:Y:S02]  /*3320*/  IMAD R37, R2.reuse, R10, R37 ;  /* 0x0000000a02257224 */ /* 0x040fe400078e0225 */
[C---:B------:R-:W-:Y:S02]  /*3330*/  IMAD R43, R2.reuse, R8, R43 ;  /* 0x00000008022b7224 */ /* 0x040fe400078e022b */
[----:B------:R-:W-:Y:S02]  /*3340*/  IMAD.MOV.U32 R8, RZ, RZ, R7 ;  /* 0x000000ffff087224 */ /* 0x000fe400078e0007 */
[----:B------:R-:W-:Y:S01]  /*3350*/  @!P3 IMAD.IADD R31, R31, 0x1, -R2 ;  /* 0x000000011f1fb824 */ /* 0x000fe200078e0a02 */
[C---:B------:R-:W-:Y:S01]  /*3360*/  ISETP.GT.U32.AND P3, PT, R2.reuse, R35, PT ;  /* 0x000000230200720c */ /* 0x040fe20003f64070 */
[----:B------:R-:W-:Y:S01]  /*3370*/  @!P0 IMAD.MOV R8, RZ, RZ, -R8 ;  /* 0x000000ffff088224 */ /* 0x000fe200078e0a08 */
[----:B------:R-:W-:Y:S01]  /*3380*/  ISETP.GT.U32.AND P0, PT, R2, R29, PT ;  /* 0x0000001d0200720c */ /* 0x000fe20003f04070 */
[----:B------:R-:W-:-:S04]  /*3390*/  IMAD.HI.U32 R24, R4, R39, RZ ;  /* 0x0000002704187227 */ /* 0x000fc800078e00ff */
[----:B------:R-:W-:-:S04]  /*33a0*/  IMAD.HI.U32 R26, R4, R41, RZ ;  /* 0x00000029041a7227 */ /* 0x000fc800078e00ff */
[----:B------:R-:W-:Y:S01]  /*33b0*/  @!P1 IMAD.IADD R33, R33, 0x1, -R2 ;  /* 0x0000000121219824 */ /* 0x000fe200078e0a02 */
[C---:B------:R-:W-:Y:S01]  /*33c0*/  ISETP.GT.U32.AND P1, PT, R2.reuse, R37, PT ;  /* 0x000000250200720c */ /* 0x040fe20003f24070 */
[----:B------:R-:W-:Y:S02]  /*33d0*/  IMAD.MOV R24, RZ, RZ, -R24 ;  /* 0x000000ffff187224 */ /* 0x000fe400078e0a18 */
[----:B------:R-:W-:Y:S02]  /*33e0*/  IMAD.MOV R26, RZ, RZ, -R26 ;  /* 0x000000ffff1a7224 */ /* 0x000fe400078e0a1a */
[C---:B------:R-:W-:Y:S02]  /*33f0*/  IMAD R39, R2.reuse, R24, R39 ;  /* 0x0000001802277224 */ /* 0x040fe400078e0227 */
[C---:B------:R-:W-:Y:S02]  /*3400*/  IMAD R41, R2.reuse, R26, R41 ;  /* 0x0000001a02297224 */ /* 0x040fe400078e0229 */
[--C-:B------:R-:W-:Y:S01]  /*3410*/  @!P3 IMAD.IADD R35, R35, 0x1, -R2.reuse ;  /* 0x000000012323b824 */ /* 0x100fe200078e0a02 */
[C---:B------:R-:W-:Y:S01]  /*3420*/  ISETP.GT.U32.AND P3, PT, R2.reuse, R39, PT ;  /* 0x000000270200720c */ /* 0x040fe20003f64070 */
[----:B------:R-:W-:Y:S01]  /*3430*/  @!P0 IMAD.IADD R29, R29, 0x1, -R2 ;  /* 0x000000011d1d8824 */ /* 0x000fe200078e0a02 */
[----:B------:R-:W-:Y:S01]  /*3440*/  ISETP.GT.U32.AND P0, PT, R2, R41, PT ;  /* 0x000000290200720c */ /* 0x000fe20003f04070 */
[----:B------:R-:W-:-:S04]  /*3450*/  IMAD.HI.U32 R26, R4, R49, RZ ;  /* 0x00000031041a7227 */ /* 0x000fc800078e00ff */
[----:B------:R-:W-:Y:S01]  /*3460*/  @!P1 IMAD.IADD R37, R37, 0x1, -R2 ;  /* 0x0000000125259824 */ /* 0x000fe200078e0a02 */
[C---:B------:R-:W-:Y:S01]  /*3470*/  ISETP.GT.U32.AND P1, PT, R2.reuse, R33, PT ;  /* 0x000000210200720c */ /* 0x040fe20003f24070 */
[----:B------:R-:W-:Y:S01]  /*3480*/  @!P5 IMAD.MOV R9, RZ, RZ, -R9 ;  /* 0x000000ffff09d224 */ /* 0x000fe200078e0a09 */
[----:B------:R-:W-:Y:S01]  /*3490*/  ISETP.GT.U32.AND P5, PT, R2, R31, PT ;  /* 0x0000001f0200720c */ /* 0x000fe20003fa4070 */
[----:B------:R-:W-:-:S04]  /*34a0*/  IMAD.HI.U32 R10, R4, R45, RZ ;  /* 0x0000002d040a7227 */ /* 0x000fc800078e00ff */
        /* <DEDUP_REMOVED lines=9> */
[----:B------:R-:W-:Y:S01]  /*3540*/  @!P6 IMAD.MOV R27, RZ, RZ, -R27 ;  /* 0x000000ffff1be224 */ /* 0x000fe200078e0a1b */
[----:B------:R-:W-:Y:S01]  /*3550*/  ISETP.GT.U32.AND P6, PT, R2, R37, PT ;  /* 0x000000250200720c */ /* 0x000fe20003fc4070 */
[----:B------:R-:W-:-:S04]  /*3560*/  IMAD.HI.U32 R4, R4, R51, RZ ;  /* 0x0000003304047227 */ /* 0x000fc800078e00ff */
[--C-:B------:R-:W-:Y:S01]  /*3570*/  @!P5 IMAD.IADD R31, R31, 0x1, -R2.reuse ;  /* 0x000000011f1fd824 */ /* 0x100fe200078e0a02 */
[C---:B------:R-:W-:Y:S01]  /*3580*/  ISETP.GT.U32.AND P5, PT, R2.reuse, R43, PT ;  /* 0x0000002b0200720c */ /* 0x040fe20003fa4070 */
[----:B------:R-:W-:Y:S01]  /*3590*/  @!P1 IMAD.IADD R33, R33, 0x1, -R2 ;  /* 0x0000000121219824 */ /* 0x000fe200078e0a02 */
[C---:B------:R-:W-:Y:S01]  /*35a0*/  ISETP.GT.U32.AND P1, PT, R2.reuse, R45, PT ;  /* 0x0000002d0200720c */ /* 0x040fe20003f24070 */
[----:B------:R-:W-:Y:S02]  /*35b0*/  IMAD.MOV R4, RZ, RZ, -R4 ;  /* 0x000000ffff047224 */ /* 0x000fe400078e0a04 */
[----:B------:R-:W-:Y:S02]  /*35c0*/  IMAD.MOV R24, RZ, RZ, -R24 ;  /* 0x000000ffff187224 */ /* 0x000fe400078e0a18 */
[C---:B------:R-:W-:Y:S01]  /*35d0*/  IMAD R51, R2.reuse, R4, R51 ;  /* 0x0000000402337224 */ /* 0x040fe200078e0233 */
[----:B------:R-:W-:Y:S01]  /*35e0*/  IABS R4, R54 ;  /* 0x0000003600047213 */ /* 0x000fe20000000000 */
[----:B------:R-:W-:-:S02]  /*35f0*/  IMAD R47, R2, R24, R47 ;  /* 0x00000018022f7224 */ /* 0x000fc400078e022f */
[--C-:B------:R-:W-:Y:S01]  /*3600*/  @!P3 IMAD.IADD R35, R35, 0x1, -R2.reuse ;  /* 0x000000012323b824 */ /* 0x100fe200078e0a02 */
[C---:B------:R-:W-:Y:S01]  /*3610*/  ISETP.GT.U32.AND P3, PT, R2.reuse, R51, PT ;  /* 0x000000330200720c */ /* 0x040fe20003f64070 */
[--C-:B------:R-:W-:Y:S01]  /*3620*/  @!P0 IMAD.IADD R49, R49, 0x1, -R2.reuse ;  /* 0x0000000131318824 */ /* 0x100fe200078e0a02 */
[C---:B------:R-:W-:Y:S01]  /*3630*/  ISETP.GT.U32.AND P0, PT, R2.reuse, R41, PT ;  /* 0x000000290200720c */ /* 0x040fe20003f04070 */
[----:B------:R-:W-:Y:S01]  /*3640*/  @!P6 IMAD.IADD R37, R37, 0x1, -R2 ;  /* 0x000000012525e824 */ /* 0x000fe200078e0a02 */
[----:B------:R-:W-:Y:S01]  /*3650*/  ISETP.GT.U32.AND P6, PT, R2, R47, PT ;  /* 0x0000002f0200720c */ /* 0x000fe20003fc4070 */
[----:B------:R-:W-:-:S04]  /*3660*/  IMAD.HI.U32 R28, R28, R4, RZ ;  /* 0x000000041c1c7227 */ /* 0x000fc800078e00ff */
[--C-:B------:R-:W-:Y:S01]  /*3670*/  @!P5 IMAD.IADD R43, R43, 0x1, -R2.reuse ;  /* 0x000000012b2bd824 */ /* 0x100fe200078e0a02 */
[----:B------:R-:W-:Y:S01]  /*3680*/  ISETP.GE.AND P5, PT, R32, RZ, PT ;  /* 0x000000ff2000720c */ /* 0x000fe20003fa6270 */
[----:B------:R-:W-:Y:S01]  /*3690*/  @!P1 IMAD.IADD R45, R45, 0x1, -R2 ;  /* 0x000000012d2d9824 */ /* 0x000fe200078e0a02 */
[----:B------:R-:W-:Y:S01]  /*36a0*/  ISETP.GE.AND P1, PT, R34, RZ, PT ;  /* 0x000000ff2200720c */ /* 0x000fe20003f26270 */
[----:B------:R-:W-:Y:S02]  /*36b0*/  IMAD.MOV.U32 R242, RZ, RZ, R13 ;  /* 0x000000fffff27224 */ /* 0x000fe400078e000d */
[----:B------:R-:W-:Y:S02]  /*36c0*/  IMAD.MOV R28, RZ, RZ, -R28 ;  /* 0x000000ffff1c7224 */ /* 0x000fe400078e0a1c */
[----:B------:R-:W-:Y:S01]  /*36d0*/  @!P2 IMAD.MOV R242, RZ, RZ, -R242 ;  /* 0x000000fffff2a224 */ /* 0x000fe200078e0af2 */
[C---:B------:R-:W-:Y:S01]  /*36e0*/  ISETP.GT.U32.AND P2, PT, R2.reuse, R43, PT ;  /* 0x0000002b0200720c */ /* 0x040fe20003f44070 */
[----:B------:R-:W-:Y:S01]  /*36f0*/  @!P4 IMAD.MOV R25, RZ, RZ, -R25 ;  /* 0x000000ffff19c224 */ /* 0x000fe200078e0a19 */
[----:B------:R-:W-:Y:S01]  /*3700*/  ISETP.GT.U32.AND P4, PT, R2, R39, PT ;  /* 0x000000270200720c */ /* 0x000fe20003f84070 */
[----:B------:R-:W-:-:S02]  /*3710*/  IMAD R4, R53, R28, R4 ;  /* 0x0000001c35047224 */ /* 0x000fc400078e0204 */
[--C-:B------:R-:W-:Y:S01]  /*3720*/  @!P3 IMAD.IADD R51, R51, 0x1, -R2.reuse ;  /* 0x000000013333b824 */ /* 0x100fe200078e0a02 */
[----:B------:R-:W-:Y:S01]  /*3730*/  ISETP.GE.AND P3, PT, R36, RZ, PT ;  /* 0x000000ff2400720c */ /* 0x000fe20003f66270 */
[--C-:B------:R-:W-:Y:S01]  /*3740*/  @!P0 IMAD.IADD R41, R41, 0x1, -R2.reuse ;  /* 0x0000000129298824 */ /* 0x100fe200078e0a02 */
[----:B------:R-:W-:Y:S01]  /*3750*/  ISETP.GT.U32.AND P0, PT, R53, R4, PT ;  /* 0x000000043500720c */ /* 0x000fe20003f04070 */
[--C-:B------:R-:W-:Y:S01]  /*3760*/  @!P6 IMAD.IADD R47, R47, 0x1, -R2.reuse ;  /* 0x000000012f2fe824 */ /* 0x100fe200078e0a02 */
[----:B------:R-:W-:Y:S01]  /*3770*/  ISETP.GE.AND P6, PT, R38, RZ, PT ;  /* 0x000000ff2600720c */ /* 0x000fe20003fc6270 */
[----:B------:R-:W-:Y:S01]  /*3780*/  @!P1 IMAD.MOV R33, RZ, RZ, -R33 ;  /* 0x000000ffff219224 */ /* 0x000fe200078e0a21 */
[----:B------:R-:W-:Y:S01]  /*3790*/  ISETP.GT.U32.AND P1, PT, R2, R51, PT ;  /* 0x000000330200720c */ /* 0x000fe20003f24070 */
[--C-:B------:R-:W-:Y:S01]  /*37a0*/  @!P2 IMAD.IADD R43, R43, 0x1, -R2.reuse ;  /* 0x000000012b2ba824 */ /* 0x100fe200078e0a02 */
[----:B------:R-:W-:Y:S01]  /*37b0*/  ISETP.GE.AND P2, PT, R40, RZ, PT ;  /* 0x000000ff2800720c */ /* 0x000fe20003f46270 */
[----:B------:R-:W-:Y:S01]  /*37c0*/  @!P4 IMAD.IADD R39, R39, 0x1, -R2 ;  /* 0x000000012727c824 */ /* 0x000fe200078e0a02 */
[----:B------:R-:W-:Y:S01]  /*37d0*/  ISETP.GE.AND P4, PT, R30, RZ, PT ;  /* 0x000000ff1e00720c */ /* 0x000fe20003f86270 */
[----:B------:R-:W-:Y:S01]  /*37e0*/  @!P5 IMAD.MOV R31, RZ, RZ, -R31 ;  /* 0x000000ffff1fd224 */ /* 0x000fe200078e0a1f */
[----:B------:R-:W-:Y:S01]  /*37f0*/  ISETP.GE.AND P5, PT, R3, RZ, PT ;  /* 0x000000ff0300720c */ /* 0x000fe20003fa6270 */
[----:B------:R-:W-:Y:S01]  /*3800*/  @!P3 IMAD.MOV R35, RZ, RZ, -R35 ;  /* 0x000000ffff23b224 */ /* 0x000fe200078e0a23 */
[----:B------:R-:W-:Y:S01]  /*3810*/  SHF.R.S32.HI R3, RZ, 0x1f, R186 ;  /* 0x0000001fff037819 */ /* 0x000fe200000114ba */
[----:B------:R-:W-:Y:S01]  /*3820*/  @!P0 IMAD.IADD R4, R4, 0x1, -R53 ;  /* 0x0000000104048824 */ /* 0x000fe200078e0a35 */
[----:B------:R-:W-:Y:S01]  /*3830*/  LOP3.LUT P0, RZ, R52, 0x40, RZ, 0xc0, !PT ;  /* 0x0000004034ff7812 */ /* 0x000fe2000780c0ff */
[----:B------:R-:W-:Y:S01]  /*3840*/  @!P6 IMAD.MOV R37, RZ, RZ, -R37 ;  /* 0x000000ffff25e224 */ /* 0x000fe200078e0a25 */
[----:B------:R-:W-:Y:S01]  /*3850*/  ISETP.GT.U32.AND P6, PT, R2, R49, PT ;  /* 0x000000310200720c */ /* 0x000fe20003fc4070 */
[--C-:B------:R-:W-:Y:S01]  /*3860*/  @!P1 IMAD.IADD R51, R51, 0x1, -R2.reuse ;  /* 0x0000000133339824 */ /* 0x100fe200078e0a02 */
[----:B------:R-:W-:Y:S01]  /*3870*/  LEA.HI R186, R3, R186, RZ, 0x5 ;  /* 0x000000ba03ba7211 */ /* 0x000fe200078f28ff */
[----:B------:R-:W-:Y:S01]  /*3880*/  @!P2 IMAD.MOV R39, RZ, RZ, -R39 ;  /* 0x000000ffff27a224 */ /* 0x000fe200078e0a27 */
[----:B------:R-:W-:Y:S01]  /*3890*/  ISETP.GE.AND P1, PT, R44, RZ, PT ;  /* 0x000000ff2c00720c */ /* 0x000fe20003f26270 */
[----:B------:R-:W-:Y:S01]  /*38a0*/  @!P4 IMAD.MOV R29, RZ, RZ, -R29 ;  /* 0x000000ffff1dc224 */ /* 0x000fe200078e0a1d */
[----:B------:R-:W-:Y:S01]  /*38b0*/  SEL R3, RZ, 0x90, !P0 ;  /* 0x00000090ff037807 */ /* 0x000fe20004000000 */
[----:B------:R-:W-:Y:S01]  /*38c0*/  IMAD.SHL.U32 R7, R52, 0x2, RZ ;  /* 0x0000000234077824 */ /* 0x000fe200078e00ff */
[----:B------:R-:W-:Y:S01]  /*38d0*/  ISETP.GE.AND P0, PT, R50, RZ, PT ;  /* 0x000000ff3200720c */ /* 0x000fe20003f06270 */
[----:B------:R-:W-:Y:S01]  /*38e0*/  IMAD.SHL.U32 R24, R52, 0x8, RZ ;  /* 0x0000000834187824 */ /* 0x000fe200078e00ff */
[----:B------:R-:W-:Y:S01]  /*38f0*/  ISETP.GT.U32.AND P2, PT, R53, R4, PT ;  /* 0x000000043500720c */ /* 0x000fe20003f44070 */
[----:B------:R-:W-:Y:S01]  /*3900*/  @!P5 IMAD.MOV R51, RZ, RZ, -R51 ;  /* 0x000000ffff33d224 */ /* 0x000fe200078e0a33 */
[C---:B------:R-:W-:Y:S01]  /*3910*/  ISETP.GT.U32.AND P4, PT, R2.reuse, R45, PT ;  /* 0x0000002d0200720c */ /* 0x040fe20003f84070 */
[----:B------:R-:W-:Y:S01]  /*3920*/  @!P6 IMAD.IADD R49, R49, 0x1, -R2 ;  /* 0x000000013131e824 */ /* 0x000fe200078e0a02 */
[----:B------:R-:W-:-:S02]  /*3930*/  ISETP.GT.U32.AND P3, PT, R2, R47, PT ;  /* 0x0000002f0200720c */ /* 0x000fc40003f64070 */
[----:B------:R-:W-:Y:S01]  /*3940*/  ISETP.GE.AND P6, PT, R48, RZ, PT ;  /* 0x000000ff3000720c */ /* 0x000fe20003fc6270 */
[----:B------:R-:W-:Y:S01]  /*3950*/  @!P1 IMAD.MOV R43, RZ, RZ, -R43 ;  /* 0x000000ffff2b9224 */ /* 0x000fe200078e0a2b */
[----:B------:R-:W-:Y:S02]  /*3960*/  ISETP.GE.AND P1, PT, R54, RZ, PT ;  /* 0x000000ff3600720c */ /* 0x000fe40003f26270 */
[----:B------:R-:W-:Y:S01]  /*3970*/  LOP3.LUT R24, R24, 0x30, R7, 0x48, !PT ;  /* 0x0000003018187812 */ /* 0x000fe200078e4807 */
[----:B------:R-:W-:Y:S01]  /*3980*/  @!P0 IMAD.MOV R49, RZ, RZ, -R49 ;  /* 0x000000ffff318224 */ /* 0x000fe200078e0a31 */
[----:B------:R-:W-:Y:S01]  /*3990*/  ISETP.NE.AND P0, PT, RZ, c[0x0][0x178], PT ;  /* 0x00005e00ff007a0c */ /* 0x000fe20003f05270 */
[----:B------:R-:W-:Y:S01]  /*39a0*/  @!P2 IMAD.IADD R4, R4, 0x1, -R53 ;  /* 0x000000010404a824 */ /* 0x000fe200078e0a35 */
[----:B------:R-:W-:Y:S01]  /*39b0*/  ISETP.NE.AND P2, PT, RZ, c[0x0][0x17c], PT ;  /* 0x00005f00ff007a0c */ /* 0x000fe20003f45270 */
[--C-:B------:R-:W-:Y:S01]  /*39c0*/  @!P4 IMAD.IADD R45, R45, 0x1, -R2.reuse ;  /* 0x000000012d2dc824 */ /* 0x100fe200078e0a02 */
[----:B------:R-:W-:Y:S01]  /*39d0*/  ISETP.GE.AND P4, PT, R42, RZ, PT ;  /* 0x000000ff2a00720c */ /* 0x000fe20003f86270 */
[----:B------:R-:W-:Y:S01]  /*39e0*/  @!P3 IMAD.IADD R47, R47, 0x1, -R2 ;  /* 0x000000012f2fb824 */ /* 0x000fe200078e0a02 */
[----:B------:R-:W-:-:S02]  /*39f0*/  LOP3.LUT R2, R52, 0x7, RZ, 0xc0, !PT ;  /* 0x0000000734027812 */ /* 0x000fc400078ec0ff */
[C---:B------:R-:W-:Y:S01]  /*3a00*/  SEL R59, R251.reuse, R59, !P2 ;  /* 0x0000003bfb3b7207 */ /* 0x040fe20005000000 */
[----:B------:R-:W-:Y:S01]  /*3a10*/  @!P1 IMAD.MOV R4, RZ, RZ, -R4 ;  /* 0x000000ffff049224 */ /* 0x000fe200078e0a04 */
[----:B------:R-:W-:Y:S01]  /*3a20*/  ISETP.GE.AND P3, PT, R46, RZ, PT ;  /* 0x000000ff2e00720c */ /* 0x000fe20003f66270 */
[C---:B------:R-:W-:Y:S01]  /*3a30*/  IMAD R10, R2.reuse, 0x90, RZ ;  /* 0x00000090020a7824 */ /* 0x040fe200078e02ff */
[C---:B------:R-:W-:Y:S01]  /*3a40*/  SEL R191, R251.reuse, R191, !P2 ;  /* 0x000000bffbbf7207 */ /* 0x040fe20005000000 */
[----:B------:R-:W-:Y:S01]  /*3a50*/  IMAD R13, R2, 0x4, R55 ;  /* 0x00000004020d7824 */ /* 0x000fe200078e0237 */
[----:B------:R-:W-:Y:S01]  /*3a60*/  SEL R58, R251, R58, !P2 ;  /* 0x0000003afb3a7207 */ /* 0x000fe20005000000 */
[----:B------:R-:W-:Y:S01]  /*3a70*/  IMAD R59, R59, c[0x0][0x190], RZ ;  /* 0x000064003b3b7a24 */ /* 0x000fe200078e02ff */
[----:B------:R-:W-:Y:S01]  /*3a80*/  @!P0 LOP3.LUT R4, RZ, c[0x0][0x178], RZ, 0x33, !PT ;  /* 0x00005e00ff048a12 */ /* 0x000fe200078e33ff */
[----:B------:R-:W-:Y:S01]  /*3a90*/  IMAD R191, R191, c[0x0][0x190], RZ ;  /* 0x00006400bfbf7a24 */ /* 0x000fe200078e02ff */
[----:B------:R-:W-:Y:S01]  /*3aa0*/  SEL R188, R251, R188, !P2 ;  /* 0x000000bcfbbc7207 */ /* 0x000fe20005000000 */
[----:B------:R-:W-:Y:S01]  /*3ab0*/  IMAD R58, R58, c[0x0][0x190], RZ ;  /* 0x000064003a3a7a24 */ /* 0x000fe200078e02ff */
[----:B------:R-:W-:Y:S01]  /*3ac0*/  LOP3.LUT R10, R10, 0x10, R7, 0x78, !PT ;  /* 0x000000100a0a7812 */ /* 0x000fe200078e7807 */
[----:B------:R-:W-:Y:S01]  /*3ad0*/  IMAD.U32 R7, R13, 0x10, R24 ;  /* 0x000000100d077824 */ /* 0x000fe200078e0018 */
[----:B------:R-:W-:Y:S01]  /*3ae0*/  SEL R13, R251, R5, !P2 ;  /* 0x00000005fb0d7207 */ /* 0x000fe20005000000 */
[----:B------:R-:W-:Y:S01]  /*3af0*/  IMAD R5, R4, c[0x0][0x184], RZ ;  /* 0x0000610004057a24 */ /* 0x000fe200078e02ff */
[----:B------:R-:W-:Y:S01]  /*3b00*/  LEA R70, P1, R59, c[0x0][0x168], 0x1 ;  /* 0x00005a003b467a11 */ /* 0x000fe200078208ff */
[----:B------:R-:W-:Y:S01]  /*3b10*/  IMAD R188, R188, c[0x0][0x190], RZ ;  /* 0x00006400bcbc7a24 */ /* 0x000fe200078e02ff */
[C---:B------:R-:W-:Y:S01]  /*3b20*/  SEL R194, R251.reuse, R194, !P2 ;  /* 0x000000c2fbc27207 */ /* 0x040fe20005000000 */
[----:B------:R-:W-:Y:S01]  /*3b30*/  @!P3 IMAD.MOV R45, RZ, RZ, -R45 ;  /* 0x000000ffff2db224 */ /* 0x000fe200078e0a2d */
[C---:B------:R-:W-:Y:S01]  /*3b40*/  SEL R57, R251.reuse, R57, !P2 ;  /* 0x00000039fb397207 */ /* 0x040fe20005000000 */
[----:B------:R-:W-:Y:S01]  /*3b50*/  @!P4 IMAD.MOV R41, RZ, RZ, -R41 ;  /* 0x000000ffff29c224 */ /* 0x000fe200078e0a29 */
[----:B------:R-:W-:Y:S01]  /*3b60*/  SEL R189, R251, R189, !P2 ;  /* 0x000000bdfbbd7207 */ /* 0x000fe20005000000 */
[----:B------:R-:W-:Y:S01]  /*3b70*/  @!P6 IMAD.MOV R47, RZ, RZ, -R47 ;  /* 0x000000ffff2fe224 */ /* 0x000fe200078e0a2f */
[----:B------:R-:W-:Y:S01]  /*3b80*/  LEA R71, P3, R191, c[0x0][0x168], 0x1 ;  /* 0x00005a00bf477a11 */ /* 0x000fe200078608ff */
[----:B------:R1:W-:Y:S01]  /*3b90*/  STL [R1+0xac], R70 ;  /* 0x0000ac4601007387 */ /* 0x0003e20000100800 */
[----:B------:R-:W-:Y:S01]  /*3ba0*/  IMAD R194, R194, c[0x0][0x190], RZ ;  /* 0x00006400c2c27a24 */ /* 0x000fe200078e02ff */
[----:B------:R-:W-:Y:S01]  /*3bb0*/  LEA R4, P6, R5, c[0x0][0x160], 0x1 ;  /* 0x0000580005047a11 */ /* 0x000fe200078c08ff */
[----:B------:R-:W-:Y:S01]  /*3bc0*/  IMAD R57, R57, c[0x0][0x190], RZ ;  /* 0x0000640039397a24 */ /* 0x000fe200078e02ff */
[----:B------:R-:W-:Y:S01]  /*3bd0*/  LEA R252, P0, R188, c[0x0][0x168], 0x1 ;  /* 0x00005a00bcfc7a11 */ /* 0x000fe200078008ff */
[----:B------:R-:W-:Y:S01]  /*3be0*/  IMAD R189, R189, c[0x0][0x190], RZ ;  /* 0x00006400bdbd7a24 */ /* 0x000fe200078e02ff */
[C---:B------:R-:W-:Y:S01]  /*3bf0*/  SEL R197, R251.reuse, R197, !P2 ;  /* 0x000000c5fbc57207 */ /* 0x040fe20005000000 */
[----:B------:R2:W-:Y:S01]  /*3c00*/  STL [R1+0x4], R71 ;  /* 0x0000044701007387 */ /* 0x0005e20000100800 */
[----:B------:R-:W-:Y:S01]  /*3c10*/  SEL R56, R251, R56, !P2 ;  /* 0x00000038fb387207 */ /* 0x000fe20005000000 */
[----:B------:R-:W-:Y:S01]  /*3c20*/  IMAD R13, R13, c[0x0][0x190], RZ ;  /* 0x000064000d0d7a24 */ /* 0x000fe200078e02ff */
[----:B-1----:R-:W-:Y:S01]  /*3c30*/  LEA R70, P4, R58, c[0x0][0x168], 0x1 ;  /* 0x00005a003a467a11 */ /* 0x002fe200078808ff */
[----:B------:R-:W-:Y:S01]  /*3c40*/  IMAD R197, R197, c[0x0][0x190], RZ ;  /* 0x00006400c5c57a24 */ /* 0x000fe200078e02ff */
[----:B------:R-:W-:Y:S01]  /*3c50*/  LOP3.LUT R185, R10, 0x400, R185, 0xf8, !PT ;  /* 0x000004000ab97812 */ /* 0x000fe200078ef8b9 */
[----:B------:R-:W-:Y:S01]  /*3c60*/  IMAD R56, R56, c[0x0][0x190], RZ ;  /* 0x0000640038387a24 */ /* 0x000fe200078e02ff */
[C---:B------:R-:W-:Y:S01]  /*3c70*/  SEL R192, R251.reuse, R192, !P2 ;  /* 0x000000c0fbc07207 */ /* 0x040fe20005000000 */
[----:B------:R1:W-:Y:S01]  /*3c80*/  STL [R1+0xb0], R70 ;  /* 0x0000b04601007387 */ /* 0x0003e20000100800 */
[C---:B------:R-:W-:Y:S01]  /*3c90*/  SEL R238, R251.reuse, R11, !P2 ;  /* 0x0000000bfbee7207 */ /* 0x040fe20005000000 */
[----:B0-----:R-:W-:Y:S01]  /*3ca0*/  CS2R R54, SRZ ;  /* 0x0000000000367805 */ /* 0x001fe2000001ff00 */
[C---:B------:R-:W-:Y:S01]  /*3cb0*/  SEL R229, R251.reuse, R8, !P2 ;  /* 0x00000008fbe57207 */ /* 0x040fe20005000000 */
[----:B------:R-:W-:Y:S01]  /*3cc0*/  IMAD R192, R192, c[0x0][0x190], RZ ;  /* 0x00006400c0c07a24 */ /* 0x000fe200078e02ff */
[----:B------:R-:W-:Y:S01]  /*3cd0*/  SEL R240, R251, R9, !P2 ;  /* 0x00000009fbf07207 */ /* 0x000fe20005000000 */
[----:B------:R-:W-:Y:S01]  /*3ce0*/  IMAD R238, R238, c[0x0][0x190], RZ ;  /* 0x00006400eeee7a24 */ /* 0x000fe200078e02ff */
[----:B------:R-:W-:Y:S01]  /*3cf0*/  LEA.HI.X.SX32 R5, R5, c[0x0][0x164], 0x1, P6 ;  /* 0x0000590005057a11 */ /* 0x000fe200030f0eff */
[----:B------:R-:W-:Y:S01]  /*3d00*/  IMAD R229, R229, c[0x0][0x190], RZ ;  /* 0x00006400e5e57a24 */ /* 0x000fe200078e02ff */
[C---:B------:R-:W-:Y:S01]  /*3d10*/  SEL R195, R251.reuse, R195, !P2 ;  /* 0x000000c3fbc37207 */ /* 0x040fe20005000000 */
[----:B------:R-:W-:Y:S01]  /*3d20*/  IMAD R240, R240, c[0x0][0x190], RZ ;  /* 0x00006400f0f07a24 */ /* 0x000fe200078e02ff */
[----:B------:R-:W-:-:S02]  /*3d30*/  SEL R198, R251, R198, !P2 ;  /* 0x000000c6fbc67207 */ /* 0x000fc40005000000 */
[----:B------:R-:W-:Y:S01]  /*3d40*/  SEL R200, R251, R200, !P2 ;  /* 0x000000c8fbc87207 */ /* 0x000fe20005000000 */
[----:B------:R-:W-:Y:S01]  /*3d50*/  IMAD R195, R195, c[0x0][0x190], RZ ;  /* 0x00006400c3c37a24 */ /* 0x000fe200078e02ff */
[C---:B------:R-:W-:Y:S01]  /*3d60*/  SEL R23, R251.reuse, R23, !P2 ;  /* 0x00000017fb177207 */ /* 0x040fe20005000000 */
[----:B------:R-:W-:Y:S01]  /*3d70*/  IMAD R198, R198, c[0x0][0x190], RZ ;  /* 0x00006400c6c67a24 */ /* 0x000fe200078e02ff */
[C---:B------:R-:W-:Y:S01]  /*3d80*/  SEL R201, R251.reuse, R201, !P2 ;  /* 0x000000c9fbc97207 */ /* 0x040fe20005000000 */
[----:B------:R-:W-:Y:S01]  /*3d90*/  IMAD R200, R200, c[0x0][0x190], RZ ;  /* 0x00006400c8c87a24 */ /* 0x000fe200078e02ff */
[----:B------:R-:W-:Y:S01]  /*3da0*/  SEL R203, R251, R203, !P2 ;  /* 0x000000cbfbcb7207 */ /* 0x000fe20005000000 */
[----:B------:R-:W-:Y:S01]  /*3db0*/  IMAD R23, R23, c[0x0][0x190], RZ ;  /* 0x0000640017177a24 */ /* 0x000fe200078e02ff */
[----:B------:R-:W-:Y:S01]  /*3dc0*/  SEL R22, R251, R22, !P2 ;  /* 0x00000016fb167207 */ /* 0x000fe20005000000 */
[----:B------:R-:W-:Y:S01]  /*3dd0*/  IMAD R201, R201, c[0x0][0x190], RZ ;  /* 0x00006400c9c97a24 */ /* 0x000fe200078e02ff */
[----:B------:R-:W-:Y:S01]  /*3de0*/  SEL R204, R251, R204, !P2 ;  /* 0x000000ccfbcc7207 */ /* 0x000fe20005000000 */
[----:B------:R-:W-:Y:S01]  /*3df0*/  IMAD R203, R203, c[0x0][0x190], RZ ;  /* 0x00006400cbcb7a24 */ /* 0x000fe200078e02ff */
[C---:B------:R-:W-:Y:S01]  /*3e00*/  SEL R206, R251.reuse, R206, !P2 ;  /* 0x000000cefbce7207 */ /* 0x040fe20005000000 */
        /* <DEDUP_REMOVED lines=43> */
[C---:B------:R-:W-:Y:S01]  /*40c0*/  SEL R14, R251.reuse, R14, !P2 ;  /* 0x0000000efb0e7207 */ /* 0x040fe20005000000 */
        /* <DEDUP_REMOVED lines=37> */
[----:B--2---:R-:W-:Y:S01]  /*4320*/  LEA R71, P6, R194, c[0x0][0x168], 0x1 ;  /* 0x00005a00c2477a11 */ /* 0x004fe200078c08ff */
[----:B------:R-:W-:Y:S01]  /*4330*/  IMAD R249, R249, c[0x0][0x190], RZ ;  /* 0x00006400f9f97a24 */ /* 0x000fe200078e02ff */
[----:B------:R-:W-:Y:S01]  /*4340*/  LEA.HI.X.SX32 R188, R188, c[0x0][0x16c], 0x1, P0 ;  /* 0x00005b00bcbc7a11 */ /* 0x000fe200000f0eff */
[----:B------:R-:W-:Y:S01]  /*4350*/  IMAD R250, R250, c[0x0][0x190], RZ ;  /* 0x00006400fafa7a24 */ /* 0x000fe200078e02ff */
[----:B------:R-:W-:Y:S01]  /*4360*/  SEL R251, R251, R51, !P2 ;  /* 0x00000033fbfb7207 */ /* 0x000fe20005000000 */
[----:B------:R-:W-:Y:S01]  /*4370*/  STL [R1+0xc], R71 ;  /* 0x00000c4701007387 */ /* 0x000fe20000100800 */
[----:B-1----:R-:W-:Y:S01]  /*4380*/  LEA R70, P0, R57, c[0x0][0x168], 0x1 ;  /* 0x00005a0039467a11 */ /* 0x002fe200078008ff */
[----:B------:R-:W-:Y:S01]  /*4390*/  CS2R R40, SRZ ;  /* 0x0000000000287805 */ /* 0x000fe2000001ff00 */
[----:B------:R-:W-:Y:S01]  /*43a0*/  LEA R190, P2, R189, c[0x0][0x168], 0x1 ;  /* 0x00005a00bdbe7a11 */ /* 0x000fe200078408ff */
[----:B------:R-:W-:Y:S01]  /*43b0*/  IMAD R251, R251, c[0x0][0x190], RZ ;  /* 0x00006400fbfb7a24 */ /* 0x000fe200078e02ff */
[----:B------:R-:W-:Y:S01]  /*43c0*/  LEA.HI.X.SX32 R59, R59, c[0x0][0x16c], 0x1, P1 ;  /* 0x00005b003b3b7a11 */ /* 0x000fe200008f0eff */
[----:B------:R0:W-:Y:S01]  /*43d0*/  STL [R1+0xb4], R70 ;  /* 0x0000b44601007387 */ /* 0x0001e20000100800 */
[----:B------:R-:W-:Y:S01]  /*43e0*/  LEA.HI.X.SX32 R189, R189, c[0x0][0x16c], 0x1, P2 ;  /* 0x00005b00bdbd7a11 */ /* 0x000fe200010f0eff */
[----:B------:R-:W-:Y:S01]  /*43f0*/  CS2R R42, SRZ ;  /* 0x00000000002a7805 */ /* 0x000fe2000001ff00 */
[----:B------:R-:W-:Y:S01]  /*4400*/  LEA.HI.X.SX32 R191, R191, c[0x0][0x16c], 0x1, P3 ;  /* 0x00005b00bfbf7a11 */ /* 0x000fe200018f0eff */
[----:B------:R1:W-:Y:S01]  /*4410*/  STL [R1], R59 ;  /* 0x0000003b01007387 */ /* 0x0003e20000100800 */
[----:B------:R-:W-:Y:S01]  /*4420*/  LEA R193, P5, R192, c[0x0][0x168], 0x1 ;  /* 0x00005a00c0c17a11 */ /* 0x000fe200078a08ff */
[----:B------:R-:W-:Y:S01]  /*4430*/  CS2R R36, SRZ ;  /* 0x0000000000247805 */ /* 0x000fe2000001ff00 */
[----:B------:R-:W-:Y:S01]  /*4440*/  LEA.HI.X.SX32 R58, R58, c[0x0][0x16c], 0x1, P4 ;  /* 0x00005b003a3a7a11 */ /* 0x000fe200020f0eff */
[----:B------:R-:W-:Y:S01]  /*4450*/  CS2R R38, SRZ ;  /* 0x0000000000267805 */ /* 0x000fe2000001ff00 */
[----:B------:R-:W-:Y:S01]  /*4460*/  LEA.HI.X.SX32 R192, R192, c[0x0][0x16c], 0x1, P5 ;  /* 0x00005b00c0c07a11 */ /* 0x000fe200028f0eff */
[----:B------:R-:W-:Y:S01]  /*4470*/  CS2R R32, SRZ ;  /* 0x0000000000207805 */ /* 0x000fe2000001ff00 */
[----:B0-----:R-:W-:Y:S01]  /*4480*/  LEA R70, P2, R197, c[0x0][0x168], 0x1 ;  /* 0x00005a00c5467a11 */ /* 0x001fe200078408ff */
[----:B------:R-:W-:Y:S01]  /*4490*/  CS2R R34, SRZ ;  /* 0x0000000000227805 */ /* 0x000fe2000001ff00 */
[----:B------:R-:W-:Y:S01]  /*44a0*/  LEA.HI.X.SX32 R194, R194, c[0x0][0x16c], 0x1, P6 ;  /* 0x00005b00c2c27a11 */ /* 0x000fe200030f0eff */
[----:B------:R-:W-:Y:S01]  /*44b0*/  CS2R R28, SRZ ;  /* 0x00000000001c7805 */ /* 0x000fe2000001ff00 */
[----:B-1----:R-:W-:Y:S01]  /*44c0*/  LEA R59, P3, R56, c[0x0][0x168], 0x1 ;  /* 0x00005a00383b7a11 */ /* 0x002fe200078608ff */
[----:B------:R-:W-:Y:S01]  /*44d0*/  STL [R1+0x14], R70 ;  /* 0x0000144601007387 */ /* 0x000fe20000100800 */
[----:B------:R-:W-:Y:S01]  /*44e0*/  LEA R196, P1, R195, c[0x0][0x168], 0x1 ;  /* 0x00005a00c3c47a11 */ /* 0x000fe200078208ff */
[----:B------:R-:W-:Y:S01]  /*44f0*/  CS2R R30, SRZ ;  /* 0x00000000001e7805 */ /* 0x000fe2000001ff00 */
[----:B------:R-:W-:Y:S01]  /*4500*/  LEA.HI.X.SX32 R57, R57, c[0x0][0x16c], 0x1, P0 ;  /* 0x00005b0039397a11 */ /* 0x000fe200000f0eff */
[----:B------:R0:W-:Y:S01]  /*4510*/  STL [R1+0xb8], R59 ;  /* 0x0000b83b01007387 */ /* 0x0001e20000100800 */
[----:B------:R-:W-:Y:S01]  /*4520*/  LEA.HI.X.SX32 R195, R195, c[0x0][0x16c], 0x1, P1 ;  /* 0x00005b00c3c37a11 */ /* 0x000fe200008f0eff */
[----:B------:R-:W-:Y:S01]  /*4530*/  CS2R R24, SRZ ;  /* 0x0000000000187805 */ /* 0x000fe2000001ff00 */
[----:B------:R-:W-:Y:S01]  /*4540*/  LEA.HI.X.SX32 R197, R197, c[0x0][0x16c], 0x1, P2 ;  /* 0x00005b00c5c57a11 */ /* 0x000fe200010f0eff */
[----:B------:R1:W-:Y:S01]  /*4550*/  STL [R1+0x8], R58 ;  /* 0x0000083a01007387 */ /* 0x0003e20000100800 */
[----:B------:R-:W-:Y:S01]  /*4560*/  LEA R199, P4, R198, c[0x0][0x168], 0x1 ;  /* 0x00005a00c6c77a11 */ /* 0x000fe200078808ff */
[----:B------:R-:W-:Y:S01]  /*4570*/  CS2R R26, SRZ ;  /* 0x00000000001a7805 */ /* 0x000fe2000001ff00 */
[----:B------:R-:W-:Y:S01]  /*4580*/  LEA.HI.X.SX32 R56, R56, c[0x0][0x16c], 0x1, P3 ;  /* 0x00005b0038387a11 */ /* 0x000fe200018f0eff */
[----:B------:R-:W-:Y:S01]  /*4590*/  CS2R R44, SRZ ;  /* 0x00000000002c7805 */ /* 0x000fe2000001ff00 */
[----:B------:R-:W-:Y:S01]  /*45a0*/  LEA.HI.X.SX32 R198, R198, c[0x0][0x16c], 0x1, P4 ;  /* 0x00005b00c6c67a11 */ /* 0x000fe200020f0eff */
[----:B------:R-:W-:Y:S01]  /*45b0*/  CS2R R46, SRZ ;  /* 0x00000000002e7805 */ /* 0x000fe2000001ff00 */
[C---:B0-----:R-:W-:Y:S01]  /*45c0*/  LEA R59, P5, R200.reuse, c[0x0][0x168], 0x1 ;  /* 0x00005a00c83b7a11 */ /* 0x041fe200078a08ff */
[----:B------:R-:W-:Y:S01]  /*45d0*/  CS2R R48, SRZ ;  /* 0x0000000000307805 */ /* 0x000fe2000001ff00 */
[----:B------:R-:W-:Y:S01]  /*45e0*/  LEA R202, P0, R201, c[0x0][0x168], 0x1 ;  /* 0x00005a00c9ca7a11 */ /* 0x000fe200078008ff */
[----:B------:R-:W-:Y:S01]  /*45f0*/  CS2R R50, SRZ ;  /* 0x0000000000327805 */ /* 0x000fe2000001ff00 */
[C---:B-1----:R-:W-:Y:S01]  /*4600*/  LEA R58, P6, R23.reuse, c[0x0][0x168], 0x1 ;  /* 0x00005a00173a7a11 */ /* 0x042fe200078c08ff */
[----:B------:R-:W-:Y:S01]  /*4610*/  STL [R1+0x1c], R59 ;  /* 0x00001c3b01007387 */ /* 0x000fe20000100800 */
[----:B------:R-:W-:Y:S01]  /*4620*/  LEA.HI.X.SX32 R200, R200, c[0x0][0x16c], 0x1, P5 ;  /* 0x00005b00c8c87a11 */ /* 0x000fe200028f0eff */
[----:B------:R-:W-:Y:S01]  /*4630*/  CS2R R70, SRZ ;  /* 0x0000000000467805 */ /* 0x000fe2000001ff00 */
[----:B------:R-:W-:Y:S01]  /*4640*/  LEA.HI.X.SX32 R23, R23, c[0x0][0x16c], 0x1, P6 ;  /* 0x00005b0017177a11 */ /* 0x000fe200030f0eff */
[----:B------:R0:W-:Y:S01]  /*4650*/  STL [R1+0xbc], R58 ;  /* 0x0000bc3a01007387 */ /* 0x0001e20000100800 */
[----:B------:R-:W-:-:S02]  /*4660*/  LEA.HI.X.SX32 R201, R201, c[0x0][0x16c], 0x1, P0 ;  /* 0x00005b00c9c97a11 */ /* 0x000fc400000f0eff */
[C---:B------:R-:W-:Y:S01]  /*4670*/  LEA R205, P3, R204.reuse, c[0x0][0x168], 0x1 ;  /* 0x00005a00cccd7a11 */ /* 0x040fe200078608ff */
[----:B------:R1:W-:Y:S01]  /*4680*/  STL [R1+0x10], R57 ;  /* 0x0000103901007387 */ /* 0x0003e20000100800 */
[C---:B------:R-:W-:Y:S02]  /*4690*/  LEA R208, P6, R207.reuse, c[0x0][0x168], 0x1 ;  /* 0x00005a00cfd07a11 */ /* 0x040fe400078c08ff */
[----:B------:R-:W-:Y:S02]  /*46a0*/  LEA.HI.X.SX32 R204, R204, c[0x0][0x16c], 0x1, P3 ;  /* 0x00005b00cccc7a11 */ /* 0x000fe400018f0eff */
[----:B------:R-:W-:Y:S02]  /*46b0*/  LEA.HI.X.SX32 R207, R207, c[0x0][0x16c], 0x1, P6 ;  /* 0x00005b00cfcf7a11 */ /* 0x000fe400030f0eff */
[----:B0-----:R-:W-:Y:S02]  /*46c0*/  LEA R58, P1, R203, c[0x0][0x168], 0x1 ;  /* 0x00005a00cb3a7a11 */ /* 0x001fe400078208ff */
[----:B------:R-:W-:-:S02]  /*46d0*/  LOP3.LUT R2, R52, 0x1f, RZ, 0xc0, !PT ;  /* 0x0000001f34027812 */ /* 0x000fc400078ec0ff */
[C---:B-1----:R-:W-:Y:S01]  /*46e0*/  LEA R57, P2, R22.reuse, c[0x0][0x168], 0x1 ;  /* 0x00005a0016397a11 */ /* 0x042fe200078408ff */
[----:B------:R-:W-:Y:S01]  /*46f0*/  STL [R1+0x24], R58 ;  /* 0x0000243a01007387 */ /* 0x000fe20000100800 */
[----:B------:R-:W-:Y:S01]  /*4700*/  LEA.HI.X.SX32 R203, R203, c[0x0][0x16c], 0x1, P1 ;  /* 0x00005b00cbcb7a11 */ /* 0x000fe200008f0eff */
[----:B------:R-:W-:Y:S01]  /*4710*/  CS2R R52, SRZ ;  /* 0x0000000000347805 */ /* 0x000fe2000001ff00 */
[----:B------:R-:W-:Y:S01]  /*4720*/  LEA.HI.X.SX32 R22, R22, c[0x0][0x16c], 0x1, P2 ;  /* 0x00005b0016167a11 */ /* 0x000fe200010f0eff */
[----:B------:R0:W-:Y:S01]  /*4730*/  STL [R1+0xc0], R57 ;  /* 0x0000c03901007387 */ /* 0x0001e20000100800 */
[C---:B------:R-:W-:Y:S02]  /*4740*/  LEA R211, P2, R210.reuse, c[0x0][0x168], 0x1 ;  /* 0x00005a00d2d37a11 */ /* 0x040fe400078408ff */
[----:B------:R-:W-:Y:S01]  /*4750*/  LOP3.LUT R0, R3, R0, RZ, 0x3c, !PT ;  /* 0x0000000003007212 */ /* 0x000fe200078e3cff */
[----:B------:R1:W-:Y:S01]  /*4760*/  STL [R1+0x18], R56 ;  /* 0x0000183801007387 */ /* 0x0003e20000100800 */
[----:B------:R-:W-:Y:S01]  /*4770*/  LEA.HI.X.SX32 R210, R210, c[0x0][0x16c], 0x1, P2 ;  /* 0x00005b00d2d27a11 */ /* 0x000fe200010f0eff */
[----:B------:R-:W-:Y:S01]  /*4780*/  IMAD R3, R187, c[0x0][0x188], RZ ;  /* 0x00006200bb037a24 */ /* 0x000fe200078e02ff */
[----:B------:R-:W-:Y:S01]  /*4790*/  SHF.R.S32.HI R186, RZ, 0x5, R186 ;  /* 0x00000005ffba7819 */ /* 0x000fe200000114ba */
[----:B------:R-:W-:Y:S01]  /*47a0*/  IMAD R3, R2, c[0x0][0x18c], RZ ;  /* 0x0000630002037a24 */ /* 0x000fe200078e02ff */
[----:B0-----:R-:W-:-:S04]  /*47b0*/  LEA R57, P4, R206, c[0x0][0x168], 0x1 ;  /* 0x00005a00ce397a11 */ /* 0x001fc800078808ff */
[----:B------:R-:W-:Y:S02]  /*47c0*/  SHF.R.S32.HI R2, RZ, 0x1f, R3 ;  /* 0x0000001fff027819 */ /* 0x000fe40000011403 */
[C---:B-1----:R-:W-:Y:S01]  /*47d0*/  LEA R56, P5, R21.reuse, c[0x0][0x168], 0x1 ;  /* 0x00005a0015387a11 */ /* 0x042fe200078a08ff */
[----:B------:R-:W-:Y:S01]  /*47e0*/  STL [R1+0x2c], R57 ;  /* 0x00002c3901007387 */ /* 0x000fe20000100800 */
[----:B------:R-:W-:Y:S02]  /*47f0*/  LEA.HI.X.SX32 R206, R206, c[0x0][0x16c], 0x1, P4 ;  /* 0x00005b00cece7a11 */ /* 0x000fe400020f0eff */
[----:B------:R-:W-:Y:S01]  /*4800*/  LEA.HI.X.SX32 R21, R21, c[0x0][0x16c], 0x1, P5 ;  /* 0x00005b0015157a11 */ /* 0x000fe200028f0eff */
[----:B------:R0:W-:Y:S01]  /*4810*/  STL [R1+0xc4], R56 ;  /* 0x0000c43801007387 */ /* 0x0001e20000100800 */
[----:B------:R-:W-:Y:S02]  /*4820*/  LEA R214, P5, R213, c[0x0][0x168], 0x1 ;  /* 0x00005a00d5d67a11 */ /* 0x000fe400078a08ff */
[----:B------:R-:W-:Y:S01]  /*4830*/  SHF.L.U64.HI R2, R3, 0x1, R2 ;  /* 0x0000000103027819 */ /* 0x000fe20000010202 */
[----:B------:R1:W-:Y:S01]  /*4840*/  STL [R1+0x20], R23 ;  /* 0x0000201701007387 */ /* 0x0003e20000100800 */
[----:B------:R-:W-:Y:S01]  /*4850*/  LEA.HI.X.SX32 R213, R213, c[0x0][0x16c], 0x1, P5 ;  /* 0x00005b00d5d57a11 */ /* 0x000fe200028f0eff */
[----:B------:R-:W-:Y:S01]  /*4860*/  IMAD.SHL.U32 R3, R3, 0x2, RZ ;  /* 0x0000000203037824 */ /* 0x000fe200078e00ff */
[----:B0-----:R-:W-:-:S02]  /*4870*/  LEA R56, P0, R209, c[0x0][0x168], 0x1 ;  /* 0x00005a00d1387a11 */ /* 0x001fc400078008ff */
[----:B-1----:R-:W-:-:S03]  /*4880*/  LEA R23, P1, R20, c[0x0][0x168], 0x1 ;  /* 0x00005a0014177a11 */ /* 0x002fc600078208ff */
[----:B------:R-:W-:Y:S01]  /*4890*/  STL [R1+0x34], R56 ;  /* 0x0000343801007387 */ /* 0x000fe20000100800 */
[----:B------:R-:W-:Y:S02]  /*48a0*/  LEA.HI.X.SX32 R209, R209, c[0x0][0x16c], 0x1, P0 ;  /* 0x00005b00d1d17a11 */ /* 0x000fe400000f0eff */
[----:B------:R-:W-:Y:S01]  /*48b0*/  LEA.HI.X.SX32 R20, R20, c[0x0][0x16c], 0x1, P1 ;  /* 0x00005b0014147a11 */ /* 0x000fe200008f0eff */
[----:B------:R0:W-:Y:S01]  /*48c0*/  STL [R1+0xc8], R23 ;  /* 0x0000c81701007387 */ /* 0x0001e20000100800 */
[----:B------:R-:W-:-:S03]  /*48d0*/  LEA R217, P1, R216, c[0x0][0x168], 0x1 ;  /* 0x00005a00d8d97a11 */ /* 0x000fc600078208ff */
[----:B------:R1:W-:Y:S01]  /*48e0*/  STL [R1+0x28], R22 ;  /* 0x0000281601007387 */ /* 0x0003e20000100800 */
[----:B------:R-:W-:Y:S02]  /*48f0*/  LEA.HI.X.SX32 R216, R216, c[0x0][0x16c], 0x1, P1 ;  /* 0x00005b00d8d87a11 */ /* 0x000fe400008f0eff */
[----:B0-----:R-:W-:Y:S02]  /*4900*/  LEA R23, P3, R212, c[0x0][0x168], 0x1 ;  /* 0x00005a00d4177a11 */ /* 0x001fe400078608ff */
        /* <DEDUP_REMOVED lines=92> */
[----:B------:R-:W-:-:S03]  /*4ed0*/  LEA.HI.X.SX32 R244, R244, c[0x0][0x16c], 0x1, P5 ;  /* 0x00005b00f4f47a11 */ /* 0x000fc600028f0eff */
[----:B------:R0:W-:Y:S04]  /*4ee0*/  STL [R1+0xf4], R12 ;  /* 0x0000f40c01007387 */ /* 0x0001e80000100800 */
[----:B------:R1:W-:Y:S01]  /*4ef0*/  STL [R1+0x80], R11 ;  /* 0x0000800b01007387 */ /* 0x0003e20000100800 */
[----:B0-----:R-:W-:Y:S02]  /*4f00*/  LEA R12, P1, R246, c[0x0][0x168], 0x1 ;  /* 0x00005a00f60c7a11 */ /* 0x001fe400078208ff */
[----:B-1----:R-:W-:-:S03]  /*4f10*/  LEA R11, P2, R10, c[0x0][0x168], 0x1 ;  /* 0x00005a000a0b7a11 */ /* 0x002fc600078408ff */
[----:B------:R-:W-:Y:S01]  /*4f20*/  STL [R1+0x94], R12 ;  /* 0x0000940c01007387 */ /* 0x000fe20000100800 */
[----:B------:R-:W-:-:S03]  /*4f30*/  LEA.HI.X.SX32 R246, R246, c[0x0][0x16c], 0x1, P1 ;  /* 0x00005b00f6f67a11 */ /* 0x000fc600008f0eff */
[----:B------:R0:W-:Y:S04]  /*4f40*/  STL [R1+0xf8], R11 ;  /* 0x0000f80b01007387 */ /* 0x0001e80000100800 */
[----:B------:R1:W-:Y:S01]  /*4f50*/  STL [R1+0x88], R9 ;  /* 0x0000880901007387 */ /* 0x0003e20000100800 */
[C---:B0-----:R-:W-:Y:S02]  /*4f60*/  LEA R11, P5, R249.reuse, c[0x0][0x168], 0x1 ;  /* 0x00005a00f90b7a11 */ /* 0x041fe400078a08ff */
[C---:B-1----:R-:W-:Y:S02]  /*4f70*/  LEA R9, P4, R248.reuse, c[0x0][0x168], 0x1 ;  /* 0x00005a00f8097a11 */ /* 0x042fe400078808ff */
[----:B------:R-:W-:Y:S02]  /*4f80*/  LEA.HI.X.SX32 R249, R249, c[0x0][0x16c], 0x1, P5 ;  /* 0x00005b00f9f97a11 */ /* 0x000fe400028f0eff */
[----:B------:R-:W-:Y:S01]  /*4f90*/  LEA.HI.X.SX32 R248, R248, c[0x0][0x16c], 0x1, P4 ;  /* 0x00005b00f8f87a11 */ /* 0x000fe200020f0eff */
[----:B------:R0:W-:Y:S04]  /*4fa0*/  STL [R1+0x9c], R9 ;  /* 0x00009c0901007387 */ /* 0x0001e80000100800 */
[----:B------:R-:W-:Y:S01]  /*4fb0*/  STL [R1+0xa0], R11 ;  /* 0x0000a00b01007387 */ /* 0x000fe20000100800 */
[----:B0-----:R-:W-:-:S02]  /*4fc0*/  LEA.HI.X.SX32 R9, R8, c[0x0][0x16c], 0x1, P6 ;  /* 0x00005b0008097a11 */ /* 0x001fc400030f0eff */
[----:B------:R-:W-:-:S03]  /*4fd0*/  LEA R8, P6, R250, c[0x0][0x168], 0x1 ;  /* 0x00005a00fa087a11 */ /* 0x000fc600078c08ff */
[----:B------:R0:W-:Y:S01]  /*4fe0*/  STL [R1+0x90], R9 ;  /* 0x0000900901007387 */ /* 0x0001e20000100800 */
[----:B------:R-:W-:-:S03]  /*4ff0*/  LEA.HI.X.SX32 R250, R250, c[0x0][0x16c], 0x1, P6 ;  /* 0x00005b00fafa7a11 */ /* 0x000fc600030f0eff */
[----:B------:R1:W-:Y:S01]  /*5000*/  STL [R1+0xa4], R8 ;  /* 0x0000a40801007387 */ /* 0x0003e20000100800 */
[----:B0-----:R-:W-:Y:S02]  /*5010*/  LEA R9, P0, R251, c[0x0][0x168], 0x1 ;  /* 0x00005a00fb097a11 */ /* 0x001fe400078008ff */
[----:B-1----:R-:W-:-:S03]  /*5020*/  LEA.HI.X.SX32 R8, R10, c[0x0][0x16c], 0x1, P2 ;  /* 0x00005b000a087a11 */ /* 0x002fc600010f0eff */
[----:B------:R0:W-:Y:S01]  /*5030*/  STL [R1+0xa8], R9 ;  /* 0x0000a80901007387 */ /* 0x0001e20000100800 */
[----:B------:R-:W-:Y:S01]  /*5040*/  IMAD R10, R102, c[0x0][0x188], RZ ;  /* 0x00006200660a7a24 */ /* 0x000fe200078e02ff */
[----:B------:R-:W-:Y:S01]  /*5050*/  LEA.HI.X.SX32 R251, R251, c[0x0][0x16c], 0x1, P0 ;  /* 0x00005b00fbfb7a11 */ /* 0x000fe200000f0eff */
[----:B------:R-:W-:Y:S01]  /*5060*/  IMAD R10, R99, c[0x0][0x188], RZ ;  /* 0x00006200630a7a24 */ /* 0x000fe200078e02ff */
[----:B------:R1:W-:Y:S01]  /*5070*/  STL [R1+0x98], R8 ;  /* 0x0000980801007387 */ /* 0x0003e20000100800 */
[----:B------:R-:W-:Y:S02]  /*5080*/  IMAD R10, R96, c[0x0][0x188], RZ ;  /* 0x00006200600a7a24 */ /* 0x000fe400078e02ff */
[----:B------:R-:W-:Y:S02]  /*5090*/  IMAD R10, R93, c[0x0][0x188], RZ ;  /* 0x000062005d0a7a24 */ /* 0x000fe400078e02ff */
[----:B------:R-:W-:Y:S01]  /*50a0*/  IMAD R10, R86, c[0x0][0x188], RZ ;  /* 0x00006200560a7a24 */ /* 0x000fe200078e02ff */
[----:B------:R-:W-:Y:S01]  /*50b0*/  LOP3.LUT R10, R0, 0x20, RZ, 0x3c, !PT ;  /* 0x00000020000a7812 */ /* 0x000fe200078e3cff */
[----:B0-----:R-:W-:Y:S01]  /*50c0*/  IMAD R9, R101, c[0x0][0x188], RZ ;  /* 0x0000620065097a24 */ /* 0x001fe200078e02ff */
[----:B------:R-:W-:Y:S01]  /*50d0*/  LOP3.LUT R10, R185, 0x20, RZ, 0x3c, !PT ;  /* 0x00000020b90a7812 */ /* 0x000fe200078e3cff */
[----:B------:R-:W-:-:S02]  /*50e0*/  IMAD R9, R98, c[0x0][0x188], RZ ;  /* 0x0000620062097a24 */ /* 0x000fc400078e02ff */
[----:B-1----:R-:W-:Y:S02]  /*50f0*/  IMAD R8, R100, c[0x0][0x188], RZ ;  /* 0x0000620064087a24 */ /* 0x002fe400078e02ff */
[----:B------:R-:W-:Y:S02]  /*5100*/  IMAD R8, R97, c[0x0][0x188], RZ ;  /* 0x0000620061087a24 */ /* 0x000fe400078e02ff */
[----:B------:R-:W-:Y:S02]  /*5110*/  IMAD R9, R95, c[0x0][0x188], RZ ;  /* 0x000062005f097a24 */ /* 0x000fe400078e02ff */
[----:B------:R-:W-:Y:S02]  /*5120*/  IMAD R8, R94, c[0x0][0x188], RZ ;  /* 0x000062005e087a24 */ /* 0x000fe400078e02ff */
[----:B------:R-:W-:Y:S02]  /*5130*/  IMAD R9, R92, c[0x0][0x188], RZ ;  /* 0x000062005c097a24 */ /* 0x000fe400078e02ff */
[----:B------:R-:W-:-:S02]  /*5140*/  IMAD R8, R87, c[0x0][0x188], RZ ;  /* 0x0000620057087a24 */ /* 0x000fc400078e02ff */
[----:B------:R-:W-:Y:S01]  /*5150*/  IMAD R9, R85, c[0x0][0x188], RZ ;  /* 0x0000620055097a24 */ /* 0x000fe200078e02ff */
[----:B------:R-:W-:Y:S01]  /*5160*/  LOP3.LUT R9, R0, 0x40, RZ, 0x3c, !PT ;  /* 0x0000004000097812 */ /* 0x000fe200078e3cff */
[----:B------:R-:W-:Y:S01]  /*5170*/  IMAD R8, R84, c[0x0][0x188], RZ ;  /* 0x0000620054087a24 */ /* 0x000fe200078e02ff */
[----:B------:R-:W-:Y:S02]  /*5180*/  LOP3.LUT R8, R0, 0x60, RZ, 0x3c, !PT ;  /* 0x0000006000087812 */ /* 0x000fe400078e3cff */
[C---:B------:R-:W-:Y:S02]  /*5190*/  LOP3.LUT R9, R185.reuse, 0x40, RZ, 0x3c, !PT ;  /* 0x00000040b9097812 */ /* 0x040fe400078e3cff */
[----:B------:R-:W-:-:S06]  /*51a0*/  LOP3.LUT R8, R185, 0x60, RZ, 0x3c, !PT ;  /* 0x00000060b9087812 */ /* 0x000fcc00078e3cff */
.L_x_2:
[----:B------:R-:W0:Y:S01]  /*51b0*/  S2R R8, SR_TID.X ;  /* 0x0000000000087919 */ /* 0x000e220000002100 */
[----:B------:R-:W-:Y:S02]  /*51c0*/  ISETP.GE.AND P0, PT, R187, UR4, PT ;  /* 0x00000004bb007c0c */ /* 0x000fe4000bf06270 */
[----:B------:R-:W-:Y:S01]  /*51d0*/  PRMT R17, RZ, 0x7610, R17 ;  /* 0x00007610ff117816 */ /* 0x000fe20000000011 */
[----:B------:R-:W1:Y:S04]  /*51e0*/  S2R R10, SR_TID.X ;  /* 0x00000000000a7919 */ /* 0x000e680000002100 */
[----:B------:R-:W-:Y:S01]  /*51f0*/  STL [R1+0x1b4], R68 ;  /* 0x0001b44401007387 */ /* 0x000fe20000100800 */
[----:B------:R-:W-:-:S02]  /*5200*/  PRMT R16, RZ, 0x7610, R16 ;  /* 0x00007610ff107816 */ /* 0x000fc40000000010 */
[----:B------:R-:W-:Y:S01]  /*5210*/  PRMT R19, RZ, 0x7610, R19 ;  /* 0x00007610ff137816 */ /* 0x000fe20000000013 */
[----:B------:R-:W-:Y:S01]  /*5220*/  STL [R1+0x1b0], R69 ;  /* 0x0001b04501007387 */ /* 0x000fe20000100800 */
[----:B------:R-:W-:Y:S02]  /*5230*/  PRMT R18, RZ, 0x7610, R18 ;  /* 0x00007610ff127816 */ /* 0x000fe40000000012 */
[----:B------:R-:W-:Y:S01]  /*5240*/  PRMT R100, RZ, 0x7610, R100 ;  /* 0x00007610ff647816 */ /* 0x000fe20000000064 */
[----:B------:R-:W-:Y:S01]  /*5250*/  STL [R1+0x1ac], R70 ;  /* 0x0001ac4601007387 */ /* 0x000fe20000100800 */
[----:B------:R-:W-:-:S03]  /*5260*/  PRMT R22, RZ, 0x7610, R22 ;  /* 0x00007610ff167816 */ /* 0x000fc60000000016 */
[----:B------:R-:W-:Y:S01]  /*5270*/  STL [R1+0x1a8], R71 ;  /* 0x0001a84701007387 */ /* 0x000fe20000100800 */
[----:B0-----:R-:W-:-:S03]  /*5280*/  SHF.R.U32.HI R11, RZ, 0x6, R8 ;  /* 0x00000006ff0b7819 */ /* 0x001fc60000011608 */
[----:B------:R-:W-:Y:S01]  /*5290*/  STL [R1+0x104], R186 ;  /* 0x000104ba01007387 */ /* 0x000fe20000100800 */
[----:B------:R-:W-:Y:S02]  /*52a0*/  SHF.R.U32.HI R8, RZ, 0x6, R8 ;  /* 0x00000006ff087819 */ /* 0x000fe40000011608 */
[----:B-1----:R-:W-:Y:S01]  /*52b0*/  SHF.R.U32.HI R12, RZ, 0x6, R10 ;  /* 0x00000006ff0c7819 */ /* 0x002fe2000001160a */
[----:B-----5:R0:W-:Y:S01]  /*52c0*/  STL [R1+0x100], R6 ;  /* 0x0001000601007387 */ /* 0x0201e20000100800 */
[----:B------:R-:W-:Y:S02]  /*52d0*/  SGXT.U32 R8, R8, 0x1 ;  /* 0x000000010808781a */ /* 0x000fe40000000000 */
[----:B------:R-:W-:Y:S01]  /*52e0*/  SGXT.U32 R12, R12, 0x1 ;  /* 0x000000010c0c781a */ /* 0x000fe20000000000 */
[----:B------:R-:W2:Y:S01]  /*52f0*/  LDL.LU R115, [R1+0xa8] ;  /* 0x0000a80001737983 */ /* 0x000ea20000300800 */
[----:B------:R-:W-:Y:S01]  /*5300*/  SGXT.U32 R11, R11, 0x1 ;  /* 0x000000010b0b781a */ /* 0x000fe20000000000 */
[----:B------:R-:W-:Y:S01]  /*5310*/  IMAD R8, R8, c[0x0][0x188], RZ ;  /* 0x0000620008087a24 */ /* 0x000fe200078e02ff */
[----:B------:R-:W-:-:S02]  /*5320*/  LOP3.LUT R12, R12, 0x8, RZ, 0xfc, !PT ;  /* 0x000000080c0c7812 */ /* 0x000fc400078efcff */
[----:B------:R-:W-:Y:S01]  /*5330*/  LOP3.LUT R11, R11, 0x8, RZ, 0xfc, !PT ;  /* 0x000000080b0b7812 */ /* 0x000fe200078efcff */
[----:B------:R-:W-:-:S03]  /*5340*/  IMAD.WIDE R8, R8, 0x2, R4 ;  /* 0x0000000208087825 */ /* 0x000fc600078e0204 */
[----:B------:R-:W-:Y:S01]  /*5350*/  ISETP.GE.AND P1, PT, R11, UR4, PT ;  /* 0x000000040b007c0c */ /* 0x000fe2000bf26270 */
[----:B------:R-:W-:Y:S01]  /*5360*/  IMAD R12, R12, c[0x0][0x188], RZ ;  /* 0x000062000c0c7a24 */ /* 0x000fe200078e02ff */
[----:B------:R1:W3:Y:S01]  /*5370*/  @!P0 LDG.E.U16 R17, [R8.64] ;  /* 0x0000000608118981 */ /* 0x0002e2000c1e1500 */
[----:B------:R-:W-:-:S04]  /*5380*/  SHF.R.U32.HI R11, RZ, 0x6, R10 ;  /* 0x00000006ff0b7819 */ /* 0x000fc8000001160a */
[----:B------:R-:W-:-:S04]  /*5390*/  SGXT.U32 R11, R11, 0x1 ;  /* 0x000000010b0b781a */ /* 0x000fc80000000000 */
[----:B------:R-:W-:Y:S01]  /*53a0*/  LOP3.LUT R11, R11, 0x10, RZ, 0xfc, !PT ;  /* 0x000000100b0b7812 */ /* 0x000fe200078efcff */
[----:B-1----:R-:W-:Y:S01]  /*53b0*/  IMAD.WIDE R8, R12, 0x2, R4 ;  /* 0x000000020c087825 */ /* 0x002fe200078e0204 */
[--C-:B------:R-:W-:Y:S02]  /*53c0*/  SHF.R.U32.HI R12, RZ, 0x6, R10.reuse ;  /* 0x00000006ff0c7819 */ /* 0x100fe4000001160a */
[----:B------:R-:W-:Y:S02]  /*53d0*/  ISETP.GE.AND P0, PT, R11, UR4, PT ;  /* 0x000000040b007c0c */ /* 0x000fe4000bf06270 */
[----:B------:R-:W-:Y:S01]  /*53e0*/  SGXT.U32 R12, R12, 0x1 ;  /* 0x000000010c0c781a */ /* 0x000fe20000000000 */
[----:B------:R1:W4:Y:S01]  /*53f0*/  @!P1 LDG.E.U16 R16, [R8.64] ;  /* 0x0000000608109981 */ /* 0x000322000c1e1500 */
[----:B------:R-:W-:Y:S02]  /*5400*/  SHF.R.U32.HI R11, RZ, 0x6, R10 ;  /* 0x00000006ff0b7819 */ /* 0x000fe4000001160a */
[----:B------:R-:W-:-:S02]  /*5410*/  LOP3.LUT R12, R12, 0x10, RZ, 0xfc, !PT ;  /* 0x000000100c0c7812 */ /* 0x000fc400078efcff */
[----:B------:R-:W-:-:S03]  /*5420*/  SGXT.U32 R11, R11, 0x1 ;  /* 0x000000010b0b781a */ /* 0x000fc60000000000 */
[----:B------:R-:W-:Y:S01]  /*5430*/  IMAD R12, R12, c[0x0][0x188], RZ ;  /* 0x000062000c0c7a24 */ /* 0x000fe200078e02ff */
[----:B------:R-:W-:-:S03]  /*5440*/  LOP3.LUT R11, R11, 0x18, RZ, 0xfc, !PT ;  /* 0x000000180b0b7812 */ /* 0x000fc600078efcff */
[----:B-1----:R-:W-:Y:S01]  /*5450*/  IMAD.WIDE R8, R12, 0x2, R4 ;  /* 0x000000020c087825 */ /* 0x002fe200078e0204 */
[--C-:B------:R-:W-:Y:S02]  /*5460*/  SHF.R.U32.HI R12, RZ, 0x6, R10.reuse ;  /* 0x00000006ff0c7819 */ /* 0x100fe4000001160a */
[----:B------:R-:W-:Y:S02]  /*5470*/  ISETP.GE.AND P1, PT, R11, UR4, PT ;  /* 0x000000040b007c0c */ /* 0x000fe4000bf26270 */
[----:B------:R-:W-:Y:S01]  /*5480*/  SGXT.U32 R12, R12, 0x1 ;  /* 0x000000010c0c781a */ /* 0x000fe20000000000 */
[----:B------:R1:W2:Y:S01]  /*5490*/  @!P0 LDG.E.U16 R19, [R8.64] ;  /* 0x0000000608138981 */ /* 0x0002a2000c1e1500 */
[----:B------:R-:W-:Y:S02]  /*54a0*/  SHF.R.U32.HI R11, RZ, 0x6, R10 ;  /* 0x00000006ff0b7819 */ /* 0x000fe4000001160a */
[----:B------:R-:W-:Y:S02]  /*54b0*/  LOP3.LUT R12, R12, 0x18, RZ, 0xfc, !PT ;  /* 0x000000180c0c7812 */ /* 0x000fe400078efcff */
[----:B------:R-:W-:-:S03]  /*54c0*/  SGXT.U32 R11, R11, 0x1 ;  /* 0x000000010b0b781a */ /* 0x000fc60000000000 */
[----:B------:R-:W-:Y:S01]  /*54d0*/  IMAD R12, R12, c[0x0][0x188], RZ ;  /* 0x000062000c0c7a24 */ /* 0x000fe200078e02ff */
[----:B------:R-:W-:-:S03]  /*54e0*/  LOP3.LUT R11, R11, 0x2, RZ, 0xfc, !PT ;  /* 0x000000020b0b7812 */ /* 0x000fc600078efcff */
[----:B-1----:R-:W-:Y:S01]  /*54f0*/  IMAD.WIDE R8, R12, 0x2, R4 ;  /* 0x000000020c087825 */ /* 0x002fe200078e0204 */
[----:B------:R-:W-:Y:S02]  /*5500*/  ISETP.GE.AND P0, PT, R11, UR4, PT ;  /* 0x000000040b007c0c */ /* 0x000fe4000bf06270 */
[--C-:B------:R-:W-:Y:S02]  /*5510*/  SHF.R.U32.HI R12, RZ, 0x6, R10.reuse ;  /* 0x00000006ff0c7819 */ /* 0x100fe4000001160a */
[----:B------:R-:W-:Y:S01]  /*5520*/  SHF.R.U32.HI R11, RZ, 0x6, R10 ;  /* 0x00000006ff0b7819 */ /* 0x000fe2000001160a */
[----:B------:R1:W2:Y:S01]  /*5530*/  @!P1 LDG.E.U16 R18, [R8.64] ;  /* 0x0000000608129981 */ /* 0x0002a2000c1e1500 */
[----:B------:R-:W-:Y:S02]  /*5540*/  SGXT.U32 R12, R12, 0x1 ;  /* 0x000000010c0c781a */ /* 0x000fe40000000000 */
[----:B------:R-:W-:Y:S02]  /*5550*/  SGXT.U32 R11, R11, 0x1 ;  /* 0x000000010b0b781a */ /* 0x000fe40000000000 */
[----:B------:R-:W-:-:S02]  /*5560*/  LOP3.LUT R12, R12, 0x2, RZ, 0xfc, !PT ;  /* 0x000000020c0c7812 */ /* 0x000fc400078efcff */
[----:B------:R-:W-:-:S03]  /*5570*/  LOP3.LUT R11, R11, 0xa, RZ, 0xfc, !PT ;  /* 0x0000000a0b0b7812 */ /* 0x000fc600078efcff */
[----:B------:R-:W-:Y:S01]  /*5580*/  IMAD R12, R12, c[0x0][0x188], RZ ;  /* 0x000062000c0c7a24 */ /* 0x000fe200078e02ff */
[----:B------:R-:W-:Y:S02]  /*5590*/  ISETP.GE.AND P1, PT, R11, UR4, PT ;  /* 0x000000040b007c0c */ /* 0x000fe4000bf26270 */
[----:B------:R-:W-:Y:S01]  /*55a0*/  SHF.R.U32.HI R11, RZ, 0x6, R10 ;  /* 0x00000006ff0b7819 */ /* 0x000fe2000001160a */
[----:B-1----:R-:W-:Y:S01]  /*55b0*/  IMAD.WIDE R8, R12, 0x2, R4 ;  /* 0x000000020c087825 */ /* 0x002fe200078e0204 */
[----:B------:R-:W-:Y:S02]  /*55c0*/  SHF.R.U32.HI R12, RZ, 0x6, R10 ;  /* 0x00000006ff0c7819 */ /* 0x000fe4000001160a */
[----:B------:R-:W-:Y:S02]  /*55d0*/  SGXT.U32 R11, R11, 0x1 ;  /* 0x000000010b0b781a */ /* 0x000fe40000000000 */
[----:B------:R-:W-:Y:S01]  /*55e0*/  SGXT.U32 R12, R12, 0x1 ;  /* 0x000000010c0c781a */ /* 0x000fe20000000000 */
[----:B------:R1:W2:Y:S01]  /*55f0*/  @!P0 LDG.E.U16 R100, [R8.64] ;  /* 0x0000000608648981 */ /* 0x0002a2000c1e1500 */
[----:B------:R-:W-:-:S02]  /*5600*/  LOP3.LUT R11, R11, 0x12, RZ, 0xfc, !PT ;  /* 0x000000120b0b7812 */ /* 0x000fc400078efcff */
[----:B------:R-:W-:Y:S02]  /*5610*/  LOP3.LUT R12, R12, 0xa, RZ, 0xfc, !PT ;  /* 0x0000000a0c0c7812 */ /* 0x000fe400078efcff */
[----:B------:R-:W-:Y:S02]  /*5620*/  ISETP.GE.AND P0, PT, R11, UR4, PT ;  /* 0x000000040b007c0c */ /* 0x000fe4000bf06270 */
[--C-:B------:R-:W-:Y:S01]  /*5630*/  SHF.R.U32.HI R11, RZ, 0x6, R10.reuse ;  /* 0x00000006ff0b7819 */ /* 0x100fe2000001160a */
[----:B------:R-:W-:Y:S01]  /*5640*/  IMAD R12, R12, c[0x0][0x188], RZ ;  /* 0x000062000c0c7a24 */ /* 0x000fe200078e02ff */
[----:B------:R-:W-:-:S03]  /*5650*/  SHF.R.U32.HI R10, RZ, 0x6, R10 ;  /* 0x00000006ff0a7819 */ /* 0x000fc6000001160a */
[----:B-1----:R-:W-:Y:S01]  /*5660*/  IMAD.WIDE R8, R12, 0x2, R4 ;  /* 0x000000020c087825 */ /* 0x002fe200078e0204 */
[----:B------:R-:W-:-:S04]  /*5670*/  SGXT.U32 R10, R10, 0x1 ;  /* 0x000000010a0a781a */ /* 0x000fc80000000000 */
[----:B------:R-:W-:Y:S01]  /*5680*/  LOP3.LUT R10, R10, 0x1a, RZ, 0xfc, !PT ;  /* 0x0000001a0a0a7812 */ /* 0x000fe200078efcff */
[----:B------:R1:W2:Y:S01]  /*5690*/  @!P1 LDG.E.U16 R22, [R8.64] ;  /* 0x0000000608169981 */ /* 0x0002a2000c1e1500 */
[----:B------:R-:W-:Y:S02]  /*56a0*/  SGXT.U32 R11, R11, 0x1 ;  /* 0x000000010b0b781a */ /* 0x000fe40000000000 */
[----:B------:R-:W-:Y:S02]  /*56b0*/  ISETP.GE.AND P1, PT, R10, UR4, PT ;  /* 0x000000040a007c0c */ /* 0x000fe4000bf26270 */
[----:B------:R-:W0:Y:S01]  /*56c0*/  S2R R10, SR_TID.X ;  /* 0x00000000000a7919 */ /* 0x000e220000002100 */
[----:B------:R-:W-:Y:S02]  /*56d0*/  LOP3.LUT R11, R11, 0x12, RZ, 0xfc, !PT ;  /* 0x000000120b0b7812 */ /* 0x000fe400078efcff */
[----:B------:R-:W-:-:S03]  /*56e0*/  PRMT R23, RZ, 0x7610, R23 ;  /* 0x00007610ff177816 */ /* 0x000fc60000000017 */
[----:B------:R-:W-:-:S04]  /*56f0*/  IMAD R11, R11, c[0x0][0x188], RZ ;  /* 0x000062000b0b7a24 */ /* 0x000fc800078e02ff */
[----:B-1----:R-:W-:-:S05]  /*5700*/  IMAD.WIDE R8, R11, 0x2, R4 ;  /* 0x000000020b087825 */ /* 0x002fca00078e0204 */
[----:B------:R1:W2:Y:S01]  /*5710*/  @!P0 LDG.E.U16 R23, [R8.64] ;  /* 0x0000000608178981 */ /* 0x0002a2000c1e1500 */
[----:B------:R-:W-:Y:S02]  /*5720*/  PRMT R57, RZ, 0x7610, R57 ;  /* 0x00007610ff397816 */ /* 0x000fe40000000039 */
[--C-:B0-----:R-:W-:Y:S02]  /*5730*/  SHF.R.U32.HI R6, RZ, 0x6, R10.reuse ;  /* 0x00000006ff067819 */ /* 0x101fe4000001160a */
[----:B------:R-:W-:Y:S02]  /*5740*/  SHF.R.U32.HI R11, RZ, 0x6, R10 ;  /* 0x00000006ff0b7819 */ /* 0x000fe4000001160a */
[----:B------:R-:W-:Y:S02]  /*5750*/  SGXT.U32 R6, R6, 0x1 ;  /* 0x000000010606781a */ /* 0x000fe40000000000 */
[----:B------:R-:W-:Y:S02]  /*5760*/  SGXT.U32 R11, R11, 0x1 ;  /* 0x000000010b0b781a */ /* 0x000fe40000000000 */
[----:B------:R-:W-:-:S02]  /*5770*/  LOP3.LUT R6, R6, 0x4, RZ, 0xfc, !PT ;  /* 0x0000000406067812 */ /* 0x000fc400078efcff */
[----:B------:R-:W-:Y:S02]  /*5780*/  LOP3.LUT R11, R11, 0x1a, RZ, 0xfc, !PT ;  /* 0x0000001a0b0b7812 */ /* 0x000fe400078efcff */
[----:B------:R-:W-:Y:S02]  /*5790*/  ISETP.GE.AND P0, PT, R6, UR4, PT ;  /* 0x0000000406007c0c */ /* 0x000fe4000bf06270 */
[--C-:B------:R-:W-:Y:S01]  /*57a0*/  SHF.R.U32.HI R6, RZ, 0x6, R10.reuse ;  /* 0x00000006ff067819 */ /* 0x100fe2000001160a */
[----:B------:R-:W-:Y:S01]  /*57b0*/  IMAD R11, R11, c[0x0][0x188], RZ ;  /* 0x000062000b0b7a24 */ /* 0x000fe200078e02ff */
[----:B------:R-:W-:Y:S01]  /*57c0*/  SHF.R.U32.HI R10, RZ, 0x6, R10 ;  /* 0x00000006ff0a7819 */ /* 0x000fe2000001160a */
[----:B------:R0:W-:Y:S02]  /*57d0*/  STL [R1+0x10c], R4 ;  /* 0x00010c0401007387 */ /* 0x0001e40000100800 */
[----:B-1----:R-:W-:Y:S01]  /*57e0*/  IMAD.WIDE R8, R11, 0x2, R4 ;  /* 0x000000020b087825 */ /* 0x002fe200078e0204 */
[----:B------:R-:W-:Y:S01]  /*57f0*/  SGXT.U32 R10, R10, 0x1 ;  /* 0x000000010a0a781a */ /* 0x000fe20000000000 */
[----:B------:R1:W-:Y:S03]  /*5800*/  STL [R1+0x108], R5 ;  /* 0x0001080501007387 */ /* 0x0003e60000100800 */
[----:B------:R-:W-:Y:S01]  /*5810*/  LOP3.LUT R10, R10, 0x6, RZ, 0xfc, !PT ;  /* 0x000000060a0a7812 */ /* 0x000fe200078efcff */
[----:B------:R-:W2:Y:S04]  /*5820*/  LDL R68, [R1+0xd4] ;  /* 0x0000d40001447983 */ /* 0x000ea80000100800 */
[----:B------:R-:W2:Y:S04]  /*5830*/  LDL.LU R106, [R1+0x94] ;  /* 0x00009400016a7983 */ /* 0x000ea80000300800 */
[----:B------:R0:W2:Y:S01]  /*5840*/  @!P1 LDG.E.U16 R57, [R8.64] ;  /* 0x0000000608399981 */ /* 0x0000a2000c1e1500 */
[----:B------:R-:W-:-:S02]  /*5850*/  ISETP.GE.AND P1, PT, R10, UR4, PT ;  /* 0x000000040a007c0c */ /* 0x000fc4000bf26270 */
[----:B------:R-:W-:Y:S01]  /*5860*/  SGXT.U32 R6, R6, 0x1 ;  /* 0x000000010606781a */ /* 0x000fe20000000000 */
[----:B------:R-:W2:Y:S01]  /*5870*/  LDL.LU R109, [R1+0x90] ;  /* 0x00009000016d7983 */ /* 0x000ea20000300800 */
[----:B------:R-:W-:Y:S02]  /*5880*/  PRMT R84, RZ, 0x7610, R84 ;  /* 0x00007610ff547816 */ /* 0x000fe40000000054 */
[----:B------:R-:W-:Y:S01]  /*5890*/  LOP3.LUT R6, R6, 0x4, RZ, 0xfc, !PT ;  /* 0x0000000406067812 */ /* 0x000fe200078efcff */
[----:B------:R-:W2:Y:S04]  /*58a0*/  LDL.LU R108, [R1+0xf4] ;  /* 0x0000f400016c7983 */ /* 0x000ea80000300800 */
[----:B------:R-:W1:Y:S01]  /*58b0*/  S2R R10, SR_TID.X ;  /* 0x00000000000a7919 */ /* 0x000e620000002100 */
[----:B------:R-:W-:-:S03]  /*58c0*/  IMAD R6, R6, c[0x0][0x188], RZ ;  /* 0x0000620006067a24 */ /* 0x000fc600078e02ff */
[----:B------:R-:W2:Y:S01]  /*58d0*/  LDL.LU R112, [R1+0xa0] ;  /* 0x0000a00001707983 */ /* 0x000ea20000300800 */
[----:B0-----:R-:W-:-:S05]  /*58e0*/  IMAD.WIDE R8, R6, 0x2, R4 ;  /* 0x0000000206087825 */ /* 0x001fca00078e0204 */
[----:B------:R0:W2:Y:S01]  /*58f0*/  @!P0 LDG.E.U16 R84, [R8.64] ;  /* 0x0000000608548981 */ /* 0x0000a2000c1e1500 */
[----:B------:R-:W-:Y:S02]  /*5900*/  PRMT R96, RZ, 0x7610, R96 ;  /* 0x00007610ff607816 */ /* 0x000fe40000000060 */
[--C-:B-1----:R-:W-:Y:S02]  /*5910*/  SHF.R.U32.HI R6, RZ, 0x6, R10.reuse ;  /* 0x00000006ff067819 */ /* 0x102fe4000001160a */
[----:B------:R-:W-:Y:S02]  /*5920*/  SHF.R.U32.HI R10, RZ, 0x6, R10 ;  /* 0x00000006ff0a7819 */ /* 0x000fe4000001160a */
[----:B------:R-:W-:Y:S02]  /*5930*/  SGXT.U32 R6, R6, 0x1 ;  /* 0x000000010606781a */ /* 0x000fe40000000000 */
[----:B------:R-:W-:Y:S02]  /*5940*/  SGXT.U32 R10, R10, 0x1 ;  /* 0x000000010a0a781a */ /* 0x000fe40000000000 */
[----:B------:R-:W-:-:S02]  /*5950*/  LOP3.LUT R6, R6, 0x6, RZ, 0xfc, !PT ;  /* 0x0000000606067812 */ /* 0x000fc400078efcff */
[----:B------:R-:W-:-:S03]  /*5960*/  LOP3.LUT R10, R10, 0xc, RZ, 0xfc, !PT ;  /* 0x0000000c0a0a7812 */ /* 0x000fc600078efcff */
[----:B------:R-:W-:Y:S01]  /*5970*/  IMAD R6, R6, c[0x0][0x188], RZ ;  /* 0x0000620006067a24 */ /* 0x000fe200078e02ff */
[----:B------:R-:W-:Y:S02]  /*5980*/  ISETP.GE.AND P0, PT, R10, UR4, PT ;  /* 0x000000040a007c0c */ /* 0x000fe4000bf06270 */
[----:B------:R-:W1:Y:S01]  /*5990*/  S2R R10, SR_TID.X ;  /* 0x00000000000a7919 */ /* 0x000e620000002100 */
[----:B0-----:R-:W-:-:S05]  /*59a0*/  IMAD.WIDE R8, R6, 0x2, R4 ;  /* 0x0000000206087825 */ /* 0x001fca00078e0204 */
[----:B------:R0:W3:Y:S01]  /*59b0*/  @!P1 LDG.E.U16 R96, [R8.64] ;  /* 0x0000000608609981 */ /* 0x0000e2000c1e1500 */
        /* <DEDUP_REMOVED lines=56> */
[----:B------:R-:W-:-:S03]  /*5d40*/  ISETP.GE.AND P1, PT, R11, UR4, PT ;  /* 0x000000040b007c0c */ /* 0x000fc6000bf26270 */
[----:B0-----:R-:W-:Y:S01]  /*5d50*/  IMAD.WIDE R8, R6, 0x2, R4 ;  /* 0x0000000206087825 */ /* 0x001fe200078e0204 */
[----:B------:R-:W-:-:S04]  /*5d60*/  SHF.R.U32.HI R6, RZ, 0x6, R10 ;  /* 0x00000006ff067819 */ /* 0x000fc8000001160a */
[----:B------:R-:W-:Y:S01]  /*5d70*/  SGXT.U32 R6, R6, 0x1 ;  /* 0x000000010606781a */ /* 0x000fe20000000000 */
[----:B------:R0:W3:Y:S03]  /*5d80*/  @!P0 LDG.E.U16 R99, [R8.64] ;  /* 0x0000000608638981 */ /* 0x0000e6000c1e1500 */
[----:B------:R-:W-:-:S05]  /*5d90*/  LOP3.LUT R6, R6, 0x1e, RZ, 0xfc, !PT ;  /* 0x0000001e06067812 */ /* 0x000fca00078efcff */
[----:B------:R-:W-:Y:S01]  /*5da0*/  IMAD R6, R6, c[0x0][0x188], RZ ;  /* 0x0000620006067a24 */ /* 0x000fe200078e02ff */
[----:B------:R-:W-:-:S03]  /*5db0*/  PRMT R98, RZ, 0x7610, R98 ;  /* 0x00007610ff627816 */ /* 0x000fc60000000062 */
[----:B0-----:R-:W-:Y:S01]  /*5dc0*/  IMAD.WIDE R8, R6, 0x2, R4 ;  /* 0x0000000206087825 */ /* 0x001fe200078e0204 */
[----:B------:R-:W-:Y:S01]  /*5dd0*/  LOP3.LUT R6, R10, 0x1f, RZ, 0xc0, !PT ;  /* 0x0000001f0a067812 */ /* 0x000fe200078ec0ff */
[----:B------:R-:W3:Y:S03]  /*5de0*/  LDL.LU R4, [R1+0xe4] ;  /* 0x0000e40001047983 */ /* 0x000ee60000300800 */
[----:B------:R-:W-:Y:S01]  /*5df0*/  ISETP.GE.AND P0, PT, R6, UR4, PT ;  /* 0x0000000406007c0c */ /* 0x000fe2000bf06270 */
[----:B------:R-:W3:Y:S04]  /*5e00*/  LDL.LU R5, [R1+0x74] ;  /* 0x0000740001057983 */ /* 0x000ee80000300800 */
[----:B------:R-:W3:Y:S04]  /*5e10*/  LDL.LU R186, [R1+0x80] ;  /* 0x0000800001ba7983 */ /* 0x000ee80000300800 */
[----:B------:R-:W3:Y:S04]  /*5e20*/  LDL.LU R6, [R1+0xec] ;  /* 0x0000ec0001067983 */ /* 0x000ee80000300800 */
[----:B------:R-:W3:Y:S04]  /*5e30*/  LDL.LU R187, [R1+0x84] ;  /* 0x0000840001bb7983 */ /* 0x000ee80000300800 */
[----:B------:R0:W4:Y:S04]  /*5e40*/  @!P1 LDG.E.U16 R98, [R8.64] ;  /* 0x0000000608629981 */ /* 0x000128000c1e1500 */
[----:B------:R-:W-:Y:S01]  /*5e50*/  BAR.SYNC.DEFER_BLOCKING 0x0 ;  /* 0x0000000000007b1d */ /* 0x000fe20000010000 */
[----:B------:R-:W-:-:S02]  /*5e60*/  IADD3 R10, P1, R252, R3, RZ ;  /* 0x00000003fc0a7210 */ /* 0x000fc40007f3e0ff */
[----:B0-----:R-:W-:-:S03]  /*5e70*/  PRMT R8, RZ, 0x7610, R8 ;  /* 0x00007610ff087816 */ /* 0x001fc60000000008 */
[----:B------:R-:W-:Y:S01]  /*5e80*/  IMAD.X R11, R188, 0x1, R2, P1 ;  /* 0x00000001bc0b7824 */ /* 0x000fe200008e0602 */
[----:B------:R-:W-:-:S04]  /*5e90*/  PRMT R95, RZ, 0x7610, R95 ;  /* 0x00007610ff5f7816 */ /* 0x000fc8000000005f */
[----:B------:R2:W4:Y:S02]  /*5ea0*/  @!P0 LDG.E.U16 R8, [R10.64] ;  /* 0x000000060a088981 */ /* 0x000524000c1e1500 */
[----:B--2---:R-:W-:-:S05]  /*5eb0*/  IADD3 R10, P1, R115, R3, RZ ;  /* 0x00000003730a7210 */ /* 0x004fca0007f3e0ff */
[----:B------:R-:W-:-:S05]  /*5ec0*/  IMAD.X R11, R251, 0x1, R2, P1 ;  /* 0x00000001fb0b7824 */ /* 0x000fca00008e0602 */
[----:B------:R0:W2:Y:S01]  /*5ed0*/  @!P0 LDG.E.U16 R95, [R10.64] ;  /* 0x000000060a5f8981 */ /* 0x0000a2000c1e1500 */
[----:B------:R-:W-:Y:S02]  /*5ee0*/  PRMT R94, RZ, 0x7610, R94 ;  /* 0x00007610ff5e7816 */ /* 0x000fe4000000005e */
[----:B0-----:R-:W-:Y:S01]  /*5ef0*/  IADD3 R10, P1, R112, R3, RZ ;  /* 0x00000003700a7210 */ /* 0x001fe20007f3e0ff */
[----:B------:R-:W-:Y:S04]  /*5f00*/  STL [R1+0x194], R252 ;  /* 0x000194fc01007387 */ /* 0x000fe80000100800 */
[----:B------:R-:W-:Y:S01]  /*5f10*/  IMAD.X R11, R249, 0x1, R2, P1 ;  /* 0x00000001f90b7824 */ /* 0x000fe200008e0602 */
[----:B------:R-:W-:Y:S04]  /*5f20*/  STL [R1+0x198], R188 ;  /* 0x000198bc01007387 */ /* 0x000fe80000100800 */
[----:B------:R0:W-:Y:S04]  /*5f30*/  STL [R1+0x110], R251 ;  /* 0x000110fb01007387 */ /* 0x0001e80000100800 */
[----:B------:R1:W2:Y:S01]  /*5f40*/  @!P0 LDG.E.U16 R94, [R10.64] ;  /* 0x000000060a5e8981 */ /* 0x0002a2000c1e1500 */
[----:B------:R-:W-:-:S03]  /*5f50*/  PRMT R87, RZ, 0x7610, R87 ;  /* 0x00007610ff577816 */ /* 0x000fc60000000057 */
[----:B0-----:R-:W2:Y:S01]  /*5f60*/  LDL.LU R251, [R1+0x70] ;  /* 0x0000700001fb7983 */ /* 0x001ea20000300800 */
[----:B-1----:R-:W-:-:S03]  /*5f70*/  IADD3 R10, P1, R247, R3, RZ ;  /* 0x00000003f70a7210 */ /* 0x002fc60007f3e0ff */
[----:B------:R0:W-:Y:S02]  /*5f80*/  STL [R1+0x114], R249 ;  /* 0x000114f901007387 */ /* 0x0001e40000100800 */
[----:B------:R-:W-:-:S05]  /*5f90*/  IMAD.X R11, R235, 0x1, R2, P1 ;  /* 0x00000001eb0b7824 */ /* 0x000fca00008e0602 */
[----:B------:R1:W4:Y:S04]  /*5fa0*/  @!P0 LDG.E.U16 R87, [R10.64] ;  /* 0x000000060a578981 */ /* 0x000328000c1e1500 */
[----:B0-----:R-:W4:Y:S04]  /*5fb0*/  LDL.LU R249, [R1+0x64] ;  /* 0x0000640001f97983 */ /* 0x001f280000300800 */
[----:B------:R0:W-:Y:S01]  /*5fc0*/  STL [R1+0x118], R247 ;  /* 0x000118f701007387 */ /* 0x0001e20000100800 */
[----:B-1----:R-:W-:-:S03]  /*5fd0*/  IADD3 R10, P1, R106, R3, RZ ;  /* 0x000000036a0a7210 */ /* 0x002fc60007f3e0ff */
[----:B0-----:R-:W4:Y:S02]  /*5fe0*/  LDL.LU R247, [R1+0xdc] ;  /* 0x0000dc0001f77983 */ /* 0x001f240000300800 */
[----:B------:R-:W-:Y:S02]  /*5ff0*/  IMAD.X R11, R246, 0x1, R2, P1 ;  /* 0x00000001f60b7824 */ /* 0x000fe400008e0602 */
[----:B------:R0:W-:Y:S04]  /*6000*/  STL [R1+0x11c], R235 ;  /* 0x00011ceb01007387 */ /* 0x0001e80000100800 */
[----:B0-----:R-:W4:Y:S04]  /*6010*/  LDL.LU R235, [R1+0x60] ;  /* 0x0000600001eb7983 */ /* 0x001f280000300800 */
[----:B------:R0:W-:Y:S04]  /*6020*/  STL [R1+0x120], R246 ;  /* 0x000120f601007387 */ /* 0x0001e80000100800 */
[----:B0-----:R-:W4:Y:S01]  /*6030*/  LDL.LU R246, [R1+0x54] ;  /* 0x0000540001f67983 */ /* 0x001f220000300800 */
[----:B------:R-:W-:-:S06]  /*6040*/  PRMT R85, RZ, 0x7610, R85 ;  /* 0x00007610ff557816 */ /* 0x000fcc0000000055 */
[----:B------:R0:W4:Y:S01]  /*6050*/  @!P0 LDG.E.U16 R85, [R10.64] ;  /* 0x000000060a558981 */ /* 0x000122000c1e1500 */
[----:B------:R-:W-:Y:S02]  /*6060*/  PRMT R59, RZ, 0x7610, R59 ;  /* 0x00007610ff3b7816 */ /* 0x000fe4000000003b */
[----:B0-----:R-:W-:-:S05]  /*6070*/  IADD3 R10, P1, R108, R3, RZ ;  /* 0x000000036c0a7210 */ /* 0x001fca0007f3e0ff */
[----:B------:R-:W-:-:S05]  /*6080*/  IMAD.X R11, R109, 0x1, R2, P1 ;  /* 0x000000016d0b7824 */ /* 0x000fca00008e0602 */
[----:B------:R0:W4:Y:S01]  /*6090*/  @!P0 LDG.E.U16 R59, [R10.64] ;  /* 0x000000060a3b8981 */ /* 0x000122000c1e1500 */
[----:B------:R-:W-:Y:S02]  /*60a0*/  PRMT R58, RZ, 0x7610, R58 ;  /* 0x00007610ff3a7816 */ /* 0x000fe4000000003a */
[----:B0-----:R-:W-:-:S05]  /*60b0*/  IADD3 R10, P1, R243, R3, RZ ;  /* 0x00000003f30a7210 */ /* 0x001fca0007f3e0ff */
[----:B------:R-:W-:-:S05]  /*60c0*/  IMAD.X R11, R231, 0x1, R2, P1 ;  /* 0x00000001e70b7824 */ /* 0x000fca00008e0602 */
[----:B------:R3:W4:Y:S01]  /*60d0*/  @!P0 LDG.E.U16 R58, [R10.64] ;  /* 0x000000060a3a8981 */ /* 0x000722000c1e1500 */
[----:B------:R-:W-:Y:S02]  /*60e0*/  PRMT R56, RZ, 0x7610, R56 ;  /* 0x00007610ff387816 */ /* 0x000fe40000000038 */
[----:B------:R-:W-:Y:S02]  /*60f0*/  PRMT R21, RZ, 0x7610, R21 ;  /* 0x00007610ff157816 */ /* 0x000fe40000000015 */
[----:B------:R-:W-:Y:S02]  /*6100*/  PRMT R20, RZ, 0x7610, R20 ;  /* 0x00007610ff147816 */ /* 0x000fe40000000014 */
[----:B------:R-:W-:Y:S01]  /*6110*/  PRMT R15, RZ, 0x7610, R15 ;  /* 0x00007610ff0f7816 */ /* 0x000fe2000000000f */
[----:B------:R0:W-:Y:S01]  /*6120*/  STL [R1+0x124], R243 ;  /* 0x000124f301007387 */ /* 0x0001e20000100800 */
[----:B------:R-:W-:-:S03]  /*6130*/  PRMT R14, RZ, 0x7610, R14 ;  /* 0x00007610ff0e7816 */ /* 0x000fc6000000000e */
[----:B0-----:R-:W4:Y:S04]  /*6140*/  LDL.LU R243, [R1+0x50] ;  /* 0x0000500001f37983 */ /* 0x001f280000300800 */
[----:B------:R0:W-:Y:S04]  /*6150*/  STL [R1+0x128], R231 ;  /* 0x000128e701007387 */ /* 0x0001e80000100800 */
[----:B0-----:R-:W4:Y:S01]  /*6160*/  LDL.LU R231, [R1+0x44] ;  /* 0x0000440001e77983 */ /* 0x001f220000300800 */
[----:B---3--:R-:W-:-:S05]  /*6170*/  IADD3 R10, P1, R187, R3, RZ ;  /* 0x00000003bb0a7210 */ /* 0x008fca0007f3e0ff */
[----:B------:R-:W-:-:S05]  /*6180*/  IMAD.X R11, R242, 0x1, R2, P1 ;  /* 0x00000001f20b7824 */ /* 0x000fca00008e0602 */
[----:B------:R0:W3:Y:S02]  /*6190*/  @!P0 LDG.E.U16 R56, [R10.64] ;  /* 0x000000060a388981 */ /* 0x0000e4000c1e1500 */
[----:B0-----:R-:W-:-:S05]  /*61a0*/  IADD3 R10, P1, R6, R3, RZ ;  /* 0x00000003060a7210 */ /* 0x001fca0007f3e0ff */
[----:B------:R-:W-:-:S05]  /*61b0*/  IMAD.X R11, R186, 0x1, R2, P1 ;  /* 0x00000001ba0b7824 */ /* 0x000fca00008e0602 */
[----:B------:R0:W3:Y:S02]  /*61c0*/  @!P0 LDG.E.U16 R21, [R10.64] ;  /* 0x000000060a158981 */ /* 0x0000e4000c1e1500 */
[----:B0-----:R-:W-:-:S05]  /*61d0*/  IADD3 R10, P1, R239, R3, RZ ;  /* 0x00000003ef0a7210 */ /* 0x001fca0007f3e0ff */
[----:B------:R-:W-:-:S05]  /*61e0*/  IMAD.X R11, R229, 0x1, R2, P1 ;  /* 0x00000001e50b7824 */ /* 0x000fca00008e0602 */
[----:B------:R0:W3:Y:S02]  /*61f0*/  @!P0 LDG.E.U16 R20, [R10.64] ;  /* 0x000000060a148981 */ /* 0x0000e4000c1e1500 */
[----:B0-----:R-:W-:-:S05]  /*6200*/  IADD3 R10, P1, R5, R3, RZ ;  /* 0x00000003050a7210 */ /* 0x001fca0007f3e0ff */
[----:B------:R-:W-:Y:S01]  /*6210*/  IMAD.X R11, R238, 0x1, R2, P1 ;  /* 0x00000001ee0b7824 */ /* 0x000fe200008e0602 */
[----:B------:R0:W-:Y:S04]  /*6220*/  STL [R1+0x12c], R187 ;  /* 0x00012cbb01007387 */ /* 0x0001e80000100800 */
[----:B------:R1:W3:Y:S04]  /*6230*/  @!P0 LDG.E.U16 R15, [R10.64] ;  /* 0x000000060a0f8981 */ /* 0x0002e8000c1e1500 */
[----:B0-----:R-:W3:Y:S01]  /*6240*/  LDL.LU R187, [R1+0xcc] ;  /* 0x0000cc0001bb7983 */ /* 0x001ee20000300800 */
[----:B-1----:R-:W-:-:S03]  /*6250*/  IADD3 R10, P1, R4, R3, RZ ;  /* 0x00000003040a7210 */ /* 0x002fc60007f3e0ff */
[----:B------:R-:W-:Y:S02]  /*6260*/  STL [R1+0x130], R242 ;  /* 0x000130f201007387 */ /* 0x000fe40000100800 */
[----:B--2---:R-:W-:Y:S02]  /*6270*/  IMAD.X R11, R251, 0x1, R2, P1 ;  /* 0x00000001fb0b7824 */ /* 0x004fe400008e0602 */
[----:B------:R-:W-:Y:S01]  /*6280*/  STL [R1+0x134], R6 ;  /* 0x0001340601007387 */ /* 0x000fe20000100800 */
[----:B------:R-:W-:-:S03]  /*6290*/  IADD3 R12, P1, R227, R3, RZ ;  /* 0x00000003e30c7210 */ /* 0x000fc60007f3e0ff */
[----:B------:R-:W-:Y:S04]  /*62a0*/  STL [R1+0x138], R186 ;  /* 0x000138ba01007387 */ /* 0x000fe80000100800 */
[----:B------:R-:W-:Y:S01]  /*62b0*/  STL [R1+0x13c], R239 ;  /* 0x00013cef01007387 */ /* 0x000fe20000100800 */
[----:B------:R-:W-:-:S03]  /*62c0*/  IMAD.X R13, R226, 0x1, R2, P1 ;  /* 0x00000001e20d7824 */ /* 0x000fc600008e0602 */
[----:B------:R-:W-:Y:S04]  /*62d0*/  STL [R1+0x140], R229 ;  /* 0x000140e501007387 */ /* 0x000fe80000100800 */
[----:B------:R-:W-:Y:S04]  /*62e0*/  STL [R1+0x144], R5 ;  /* 0x0001440501007387 */ /* 0x000fe80000100800 */
[----:B------:R0:W2:Y:S04]  /*62f0*/  @!P0 LDG.E.U16 R14, [R10.64] ;  /* 0x000000060a0e8981 */ /* 0x0000a8000c1e1500 */
[----:B------:R-:W-:Y:S04]  /*6300*/  STL [R1+0x148], R238 ;  /* 0x000148ee01007387 */ /* 0x000fe80000100800 */
[----:B------:R-:W-:Y:S01]  /*6310*/  STL [R1+0x14c], R4 ;  /* 0x00014c0401007387 */ /* 0x000fe20000100800 */
[----:B0-----:R-:W-:-:S03]  /*6320*/  PRMT R11, RZ, 0x7610, R11 ;  /* 0x00007610ff0b7816 */ /* 0x001fc6000000000b */
[----:B------:R-:W-:Y:S04]  /*6330*/  STL [R1+0x150], R251 ;  /* 0x000150fb01007387 */ /* 0x000fe80000100800 */
[----:B------:R-:W-:Y:S04]  /*6340*/  STL [R1+0x154], R227 ;  /* 0x000154e301007387 */ /* 0x000fe80000100800 */
[----:B------:R-:W-:Y:S04]  /*6350*/  STL [R1+0x158], R226 ;  /* 0x000158e201007387 */ /* 0x000fe80000100800 */
[----:B----4-:R-:W-:Y:S04]  /*6360*/  STL [R1+0x15c], R249 ;  /* 0x00015cf901007387 */ /* 0x010fe80000100800 */
[----:B------:R0:W4:Y:S04]  /*6370*/  @!P0 LDG.E.U16 R11, [R12.64] ;  /* 0x000000060c0b8981 */ /* 0x000128000c1e1500 */
[----:B------:R1:W-:Y:S04]  /*6380*/  STL [R1+0x160], R225 ;  /* 0x000160e101007387 */ /* 0x0003e80000100800 */
[----:B------:R-:W-:Y:S01]  /*6390*/  STL [R1+0x164], R247 ;  /* 0x000164f701007387 */ /* 0x000fe20000100800 */
[----:B0-----:R-:W-:-:S03]  /*63a0*/  IADD3 R12, P1, R249, R3, RZ ;  /* 0x00000003f90c7210 */ /* 0x001fc60007f3e0ff */
[----:B------:R-:W-:Y:S04]  /*63b0*/  STL [R1+0x168], R235 ;  /* 0x000168eb01007387 */ /* 0x000fe80000100800 */
[----:B------:R-:W-:Y:S01]  /*63c0*/  STL [R1+0x16c], R233 ;  /* 0x00016ce901007387 */ /* 0x000fe20000100800 */
[----:B------:R-:W-:-:S03]  /*63d0*/  IMAD.X R13, R225, 0x1, R2, P1 ;  /* 0x00000001e10d7824 */ /* 0x000fc600008e0602 */
[----:B------:R-:W-:Y:S04]  /*63e0*/  STL [R1+0x170], R222 ;  /* 0x000170de01007387 */ /* 0x000fe80000100800 */
[----:B------:R-:W-:Y:S04]  /*63f0*/  STL [R1+0x174], R246 ;  /* 0x000174f601007387 */ /* 0x000fe80000100800 */
[----:B------:R-:W-:Y:S04]  /*6400*/  STL [R1+0x178], R221 ;  /* 0x000178dd01007387 */ /* 0x000fe80000100800 */
[----:B-1----:R-:W2:Y:S04]  /*6410*/  LDL.LU R225, [R1+0x20] ;  /* 0x0000200001e17983 */ /* 0x002ea80000300800 */
[----:B------:R-:W2:Y:S04]  /*6420*/  LDL.LU R249, [R1+0xbc] ;  /* 0x0000bc0001f97983 */ /* 0x000ea80000300800 */
[----:B------:R-:W2:Y:S04]  /*6430*/  LDL.LU R226, [R1+0x24] ;  /* 0x0000240001e27983 */ /* 0x000ea80000300800 */
[----:B------:R-:W2:Y:S04]  /*6440*/  LDL.LU R238, [R1+0x30] ;  /* 0x0000300001ee7983 */ /* 0x000ea80000300800 */
[----:B------:R-:W2:Y:S04]  /*6450*/  LDL.LU R5, [R1+0xc4] ;  /* 0x0000c40001057983 */ /* 0x000ea80000300800 */
[----:B------:R-:W2:Y:S04]  /*6460*/  LDL.LU R229, [R1+0x34] ;  /* 0x0000340001e57983 */ /* 0x000ea80000300800 */
[----:B------:R-:W2:Y:S01]  /*6470*/  LDL.LU R242, [R1+0x40] ;  /* 0x0000400001f27983 */ /* 0x000ea20000300800 */
[----:B------:R-:W-:-:S06]  /*6480*/  PRMT R9, RZ, 0x7610, R9 ;  /* 0x00007610ff097816 */ /* 0x000fcc0000000009 */
[----:B------:R0:W4:Y:S01]  /*6490*/  @!P0 LDG.E.U16 R9, [R12.64] ;  /* 0x000000060c098981 */ /* 0x000122000c1e1500 */
[----:B------:R-:W-:-:S03]  /*64a0*/  PRMT R10, RZ, 0x7610, R10 ;  /* 0x00007610ff0a7816 */ /* 0x000fc6000000000a */
[----:B------:R1:W-:Y:S01]  /*64b0*/  STS.U16 [R0+0x4400], R16 ;  /* 0x0044001000007388 */ /* 0x0003e20000000400 */
[----:B0-----:R-:W-:-:S05]  /*64c0*/  IADD3 R12, P1, R247, R3, RZ ;  /* 0x00000003f70c7210 */ /* 0x001fca0007f3e0ff */
[--C-:B------:R-:W-:Y:S01]  /*64d0*/  IMAD.X R13, R235, 0x1, R2.reuse, P1 ;  /* 0x00000001eb0d7824 */ /* 0x100fe200008e0602 */
[----:B-1----:R-:W-:Y:S01]  /*64e0*/  IADD3 R16, P1, R233, R3, RZ ;  /* 0x00000003e9107210 */ /* 0x002fe20007f3e0ff */
[----:B------:R0:W-:Y:S04]  /*64f0*/  STS.U16 [R0+0x4000], R17 ;  /* 0x0040001100007388 */ /* 0x0001e80000000400 */
[----:B------:R1:W4:Y:S01]  /*6500*/  @!P0 LDG.E.U16 R10, [R12.64] ;  /* 0x000000060c0a8981 */ /* 0x000322000c1e1500 */
[----:B0-----:R-:W-:Y:S01]  /*6510*/  IMAD.X R17, R222, 0x1, R2, P1 ;  /* 0x00000001de117824 */ /* 0x001fe200008e0602 */
[----:B-1----:R-:W-:-:S06]  /*6520*/  PRMT R12, RZ, 0x7610, R12 ;  /* 0x00007610ff0c7816 */ /* 0x002fcc000000000c */
        /* <DEDUP_REMOVED lines=9> */
[----:B-1----:R-:W-:Y:S02]  /*65c0*/  PRMT R16, RZ, 0x7610, R16 ;  /* 0x00007610ff107816 */ /* 0x002fe40000000010 */
[----:B------:R-:W-:Y:S04]  /*65d0*/  STL [R1+0x17c], R243 ;  /* 0x00017cf301007387 */ /* 0x000fe80000100800 */
[----:B------:R0:W4:Y:S01]  /*65e0*/  @!P0 LDG.E.U16 R16, [R18.64] ;  /* 0x0000000612108981 */ /* 0x000122000c1e1500 */
[----:B------:R-:W-:-:S03]  /*65f0*/  PRMT R17, RZ, 0x7610, R17 ;  /* 0x00007610ff117816 */ /* 0x000fc60000000011 */
[----:B------:R-:W-:Y:S01]  /*6600*/  STL [R1+0x180], R217 ;  /* 0x000180d901007387 */ /* 0x000fe20000100800 */
[----:B0-----:R-:W-:-:S03]  /*6610*/  IADD3 R18, P1, R217, R3, RZ ;  /* 0x00000003d9127210 */ /* 0x001fc60007f3e0ff */
[----:B------:R-:W-:Y:S01]  /*6620*/  STL [R1+0x184], R216 ;  /* 0x000184d801007387 */ /* 0x000fe20000100800 */
[----:B------:R-:W-:Y:S01]  /*6630*/  LOP3.LUT R111, R0, 0x20, RZ, 0x3c, !PT ;  /* 0x00000020006f7812 */ /* 0x000fe200078e3cff */
[----:B------:R-:W-:Y:S02]  /*6640*/  IMAD.X R19, R216, 0x1, R2, P1 ;  /* 0x00000001d8137824 */ /* 0x000fe400008e0602 */
[----:B------:R-:W-:Y:S04]  /*6650*/  STL [R1+0x188], R231 ;  /* 0x000188e701007387 */ /* 0x000fe80000100800 */
[----:B------:R-:W-:Y:S04]  /*6660*/  STL [R1+0x18c], R215 ;  /* 0x00018cd701007387 */ /* 0x000fe80000100800 */
[----:B------:R0:W4:Y:S04]  /*6670*/  @!P0 LDG.E.U16 R17, [R18.64] ;  /* 0x0000000612118981 */ /* 0x000128000c1e1500 */
[----:B------:R-:W-:Y:S01]  /*6680*/  STS.U16 [R111+0x4100], R100 ;  /* 0x004100646f007388 */ /* 0x000fe20000000400 */
[----:B0-----:R-:W-:-:S03]  /*6690*/  IADD3 R18, P1, R231, R3, RZ ;  /* 0x00000003e7127210 */ /* 0x001fc60007f3e0ff */
[----:B------:R0:W-:Y:S02]  /*66a0*/  STS.U16 [R111+0x4500], R22 ;  /* 0x004500166f007388 */ /* 0x0001e40000000400 */
[----:B------:R-:W-:Y:S01]  /*66b0*/  IMAD.X R19, R215, 0x1, R2, P1 ;  /* 0x00000001d7137824 */ /* 0x000fe200008e0602 */
[----:B0-----:R-:W-:Y:S01]  /*66c0*/  PRMT R22, RZ, 0x7610, R22 ;  /* 0x00007610ff167816 */ /* 0x001fe20000000016 */
[----:B------:R0:W-:Y:S05]  /*66d0*/  STS.U16 [R111+0x4900], R23 ;  /* 0x004900176f007388 */ /* 0x0001ea0000000400 */
[----:B------:R1:W4:Y:S01]  /*66e0*/  @!P0 LDG.E.U16 R22, [R18.64] ;  /* 0x0000000612168981 */ /* 0x000322000c1e1500 */
[----:B0-----:R-:W-:-:S03]  /*66f0*/  PRMT R23, RZ, 0x7610, R23 ;  /* 0x00007610ff177816 */ /* 0x001fc60000000017 */
[----:B---3--:R-:W-:Y:S01]  /*6700*/  STL [R1+0x190], R187 ;  /* 0x000190bb01007387 */ /* 0x008fe20000100800 */
[----:B-1----:R-:W-:-:S03]  /*6710*/  IADD3 R18, P1, R187, R3, RZ ;  /* 0x00000003bb127210 */ /* 0x002fc60007f3e0ff */
[----:B--2---:R-:W-:Y:S04]  /*6720*/  STL [R1+0x19c], R242 ;  /* 0x00019cf201007387 */ /* 0x004fe80000100800 */
[----:B------:R-:W-:Y:S04]  /*6730*/  STL [R1+0x1a0], R211 ;  /* 0x0001a0d301007387 */ /* 0x000fe80000100800 */
[----:B------:R0:W-:Y:S04]  /*6740*/  STL [R1+0x1a4], R210 ;  /* 0x0001a4d201007387 */ /* 0x0001e80000100800 */
[----:B------:R-:W2:Y:S04]  /*6750*/  LDL.LU R221, [R1+0x10] ;  /* 0x0000100001dd7983 */ /* 0x000ea80000300800 */
[----:B------:R-:W3:Y:S04]  /*6760*/  LDL.LU R246, [R1+0xb4] ;  /* 0x0000b40001f67983 */ /* 0x000ee80000300800 */
[----:B------:R-:W2:Y:S01]  /*6770*/  LDL.LU R222, [R1+0x14] ;  /* 0x0000140001de7983 */ /* 0x000ea20000300800 */
[----:B------:R-:W-:-:S03]  /*6780*/  IMAD.X R19, R242, 0x1, R2, P1 ;  /* 0x00000001f2137824 */ /* 0x000fc600008e0602 */
[----:B------:R-:W3:Y:S04]  /*6790*/  LDL.LU R110, [R1+0x58] ;  /* 0x00005800016e7983 */ /* 0x000ee80000300800 */
[----:B------:R-:W3:Y:S04]  /*67a0*/  LDL.LU R107, [R1+0x48] ;  /* 0x00004800016b7983 */ /* 0x000ee80000300800 */
[----:B------:R-:W3:Y:S04]  /*67b0*/  LDL.LU R105, [R1+0xa4] ;  /* 0x0000a40001697983 */ /* 0x000ee80000300800 */
[----:B------:R-:W3:Y:S04]  /*67c0*/  LDL.LU R104, [R1+0x8c] ;  /* 0x00008c0001687983 */ /* 0x000ee80000300800 */
[----:B------:R-:W3:Y:S04]  /*67d0*/  LDL.LU R103, [R1+0x98] ;  /* 0x0000980001677983 */ /* 0x000ee80000300800 */
[----:B------:R-:W4:Y:S04]  /*67e0*/  LDL.LU R102, [R1+0xf8] ;  /* 0x0000f80001667983 */ /* 0x000f280000300800 */
[----:B------:R1:W4:Y:S04]  /*67f0*/  @!P0 LDG.E.U16 R23, [R18.64] ;  /* 0x0000000612178981 */ /* 0x000328000c1e1500 */
[----:B------:R-:W4:Y:S04]  /*6800*/  LDL.LU R101, [R1+0xd8] ;  /* 0x0000d80001657983 */ /* 0x000f280000300800 */
[----:B------:R-:W4:Y:S01]  /*6810*/  LDL.LU R114, [R1+0x9c] ;  /* 0x00009c0001727983 */ /* 0x000f220000300800 */
[----:B-1----:R-:W-:-:S03]  /*6820*/  IADD3 R18, P1, R211, R3, RZ ;  /* 0x00000003d3127210 */ /* 0x002fc60007f3e0ff */
[----:B------:R-:W4:Y:S04]  /*6830*/  LDL.LU R113, [R1+0x6c] ;  /* 0x00006c0001717983 */ /* 0x000f280000300800 */
[----:B------:R-:W4:Y:S01]  /*6840*/  LDL.LU R68, [R1+0x7c] ;  /* 0x00007c0001447983 */ /* 0x000f220000300800 */
[----:B------:R-:W-:-:S03]  /*6850*/  IMAD.X R19, R210, 0x1, R2, P1 ;  /* 0x00000001d2137824 */ /* 0x000fc600008e0602 */
[----:B------:R-:W4:Y:S04]  /*6860*/  LDL.LU R69, [R1+0xf0] ;  /* 0x0000f00001457983 */ /* 0x000f280000300800 */
[----:B------:R-:W4:Y:S04]  /*6870*/  LDL.LU R70, [R1+0x88] ;  /* 0x0000880001467983 */ /* 0x000f280000300800 */
[----:B------:R-:W4:Y:S04]  /*6880*/  LDL.LU R71, [R1+0xe8] ;  /* 0x0000e80001477983 */ /* 0x000f280000300800 */
[----:B0-----:R-:W4:Y:S04]  /*6890*/  LDL.LU R210, [R1+0x78] ;  /* 0x0000780001d27983 */ /* 0x001f280000300800 */
[----:B------:R-:W4:Y:S04]  /*68a0*/  LDL.LU R211, [R1+0x68] ;  /* 0x0000680001d37983 */ /* 0x000f280000300800 */
[----:B------:R-:W4:Y:S04]  /*68b0*/  LDL.LU R242, [R1+0x4c] ;  /* 0x00004c0001f27983 */ /* 0x000f280000300800 */
[----:B------:R-:W4:Y:S04]  /*68c0*/  LDL.LU R188, [R1+0x5c] ;  /* 0x00005c0001bc7983 */ /* 0x000f280000300800 */
[----:B------:R-:W4:Y:S04]  /*68d0*/  LDL.LU R252, [R1+0xd0] ;  /* 0x0000d00001fc7983 */ /* 0x000f280000300800 */
[----:B------:R-:W4:Y:S04]  /*68e0*/  LDL.LU R184, [R1+0xe0] ;  /* 0x0000e00001b87983 */ /* 0x000f280000300800 */
[----:B------:R-:W4:Y:S04]  /*68f0*/  LDL.LU R187, [R1] ;  /* 0x0000000001bb7983 */ /* 0x000f280000300800 */
[----:B------:R-:W4:Y:S04]  /*6900*/  LDL.LU R215, [R1+0xac] ;  /* 0x0000ac0001d77983 */ /* 0x000f280000300800 */
[----:B------:R-:W4:Y:S04]  /*6910*/  LDL.LU R231, [R1+0x4] ;  /* 0x0000040001e77983 */ /* 0x000f280000300800 */
[----:B------:R0:W-:Y:S01]  /*6920*/  STS.U16 [R111+0x4d00], R57 ;  /* 0x004d00396f007388 */ /* 0x0001e20000000400 */
[----:B------:R-:W-:-:S03]  /*6930*/  LOP3.LUT R4, R0, 0x40, RZ, 0x3c, !PT ;  /* 0x0000004000047812 */ /* 0x000fc600078e3cff */
[----:B------:R-:W4:Y:S01]  /*6940*/  LDL.LU R216, [R1+0x8] ;  /* 0x0000080001d87983 */ /* 0x000f220000300800 */
[----:B0-----:R-:W-:-:S03]  /*6950*/  PRMT R57, RZ, 0x7610, R57 ;  /* 0x00007610ff397816 */ /* 0x001fc60000000039 */
[----:B------:R0:W-:Y:S04]  /*6960*/  STS.U16 [R4+0x4200], R84 ;  /* 0x0042005404007388 */ /* 0x0001e80000000400 */
[----:B------:R-:W4:Y:S04]  /*6970*/  LDL.LU R217, [R1+0xb0] ;  /* 0x0000b00001d97983 */ /* 0x000f280000300800 */
[----:B------:R1:W4:Y:S01]  /*6980*/  @!P0 LDG.E.U16 R57, [R18.64] ;  /* 0x0000000612398981 */ /* 0x000322000c1e1500 */
[----:B0-----:R-:W-:-:S03]  /*6990*/  PRMT R84, RZ, 0x7610, R84 ;  /* 0x00007610ff547816 */ /* 0x001fc60000000054 */
[----:B------:R0:W-:Y:S04]  /*69a0*/  STS.U16 [R4+0x4600], R86 ;  /* 0x0046005604007388 */ /* 0x0001e80000000400 */
[----:B------:R-:W4:Y:S01]  /*69b0*/  LDL.LU R243, [R1+0xc] ;  /* 0x00000c0001f37983 */ /* 0x000f220000300800 */
[----:B-1----:R-:W-:-:S03]  /*69c0*/  IADD3 R18, P1, R229, R3, RZ ;  /* 0x00000003e5127210 */ /* 0x002fc60007f3e0ff */
[----:B------:R-:W-:Y:S02]  /*69d0*/  STS.U16 [R4+0x4a00], R92 ;  /* 0x004a005c04007388 */ /* 0x000fe40000000400 */
[----:B------:R-:W-:Y:S02]  /*69e0*/  IMAD.X R19, R209, 0x1, R2, P1 ;  /* 0x00000001d1137824 */ /* 0x000fe400008e0602 */
[----:B------:R1:W-:Y:S04]  /*69f0*/  STS.U16 [R4+0x4e00], R93 ;  /* 0x004e005d04007388 */ /* 0x0003e80000000400 */
[----:B------:R1:W4:Y:S01]  /*6a00*/  @!P0 LDG.E.U16 R84, [R18.64] ;  /* 0x0000000612548981 */ /* 0x000322000c1e1500 */
[----:B0-----:R-:W-:-:S03]  /*6a10*/  PRMT R86, RZ, 0x7610, R86 ;  /* 0x00007610ff567816 */ /* 0x001fc60000000056 */
[----:B------:R-:W4:Y:S01]  /*6a20*/  LDL.LU R233, [R1+0x18] ;  /* 0x0000180001e97983 */ /* 0x000f220000300800 */
[----:B-1----:R-:W-:-:S03]  /*6a30*/  LOP3.LUT R4, R0, 0x60, RZ, 0x3c, !PT ;  /* 0x0000006000047812 */ /* 0x002fc600078e3cff */
[----:B------:R-:W4:Y:S01]  /*6a40*/  LDL.LU R235, [R1+0xb8] ;  /* 0x0000b80001eb7983 */ /* 0x000f220000300800 */
[----:B------:R-:W-:-:S03]  /*6a50*/  IADD3 R18, P1, R5, R3, RZ ;  /* 0x0000000305127210 */ /* 0x000fc60007f3e0ff */
[----:B------:R-:W-:Y:S02]  /*6a60*/  STS.U16 [R4+0x4300], R96 ;  /* 0x0043006004007388 */ /* 0x000fe40000000400 */
[----:B------:R-:W-:Y:S02]  /*6a70*/  IMAD.X R19, R238, 0x1, R2, P1 ;  /* 0x00000001ee137824 */ /* 0x000fe400008e0602 */
[----:B------:R-:W-:Y:S04]  /*6a80*/  STS.U16 [R4+0x4700], R97 ;  /* 0x0047006104007388 */ /* 0x000fe80000000400 */
[----:B------:R-:W4:Y:S04]  /*6a90*/  LDL.LU R247, [R1+0x1c] ;  /* 0x00001c0001f77983 */ /* 0x000f280000300800 */
[----:B------:R-:W-:Y:S04]  /*6aa0*/  STS.U16 [R4+0x4b00], R99 ;  /* 0x004b006304007388 */ /* 0x000fe80000000400 */
[----:B------:R-:W4:Y:S04]  /*6ab0*/  LDL.LU R227, [R1+0x28] ;  /* 0x0000280001e37983 */ /* 0x000f280000300800 */
[----:B------:R0:W-:Y:S04]  /*6ac0*/  STS.U16 [R4+0x4f00], R98 ;  /* 0x004f006204007388 */ /* 0x0001e80000000400 */
[----:B------:R-:W4:Y:S04]  /*6ad0*/  LDL.LU R251, [R1+0xc0] ;  /* 0x0000c00001fb7983 */ /* 0x000f280000300800 */
[----:B------:R1:W4:Y:S04]  /*6ae0*/  @!P0 LDG.E.U16 R86, [R18.64] ;  /* 0x0000000612568981 */ /* 0x000328000c1e1500 */
[----:B0-----:R-:W4:Y:S04]  /*6af0*/  LDL.LU R4, [R1+0x2c] ;  /* 0x00002c0001047983 */ /* 0x001f280000300800 */
[----:B------:R-:W4:Y:S01]  /*6b00*/  LDL.LU R239, [R1+0x38] ;  /* 0x0000380001ef7983 */ /* 0x000f220000300800 */
[----:B-1----:R-:W-:-:S03]  /*6b10*/  IADD3 R18, P1, R205, R3, RZ ;  /* 0x00000003cd127210 */ /* 0x002fc60007f3e0ff */
[----:B------:R-:W4:Y:S04]  /*6b20*/  LDL.LU R186, [R1+0xc8] ;  /* 0x0000c80001ba7983 */ /* 0x000f280000300800 */
[----:B------:R-:W4:Y:S01]  /*6b30*/  LDL.LU R6, [R1+0x3c] ;  /* 0x00003c0001067983 */ /* 0x000f220000300800 */
[----:B------:R-:W-:Y:S01]  /*6b40*/  PRMT R92, RZ, 0x7610, R92 ;  /* 0x00007610ff5c7816 */ /* 0x000fe2000000005c */
[----:B------:R-:W-:-:S05]  /*6b50*/  IMAD.X R19, R204, 0x1, R2, P1 ;  /* 0x00000001cc137824 */ /* 0x000fca00008e0602 */
        /* <DEDUP_REMOVED lines=14> */
[----:B------:R-:W-:Y:S01]  /*6c40*/  PRMT R98, RZ, 0x7610, R98 ;  /* 0x00007610ff627816 */ /* 0x000fe20000000062 */
[----:B------:R0:W-:Y:S02]  /*6c50*/  STS.U16 [R0], R95 ;  /* 0x0000005f00007388 */ /* 0x0001e40000000400 */
[----:B0-----:R-:W-:Y:S02]  /*6c60*/  PRMT R95, RZ, 0x7610, R95 ;  /* 0x00007610ff5f7816 */ /* 0x001fe4000000005f */
[----:B--2---:R-:W-:-:S05]  /*6c70*/  IADD3 R18, P1, R222, R3, RZ ;  /* 0x00000003de127210 */ /* 0x004fca0007f3e0ff */
[----:B------:R-:W-:-:S05]  /*6c80*/  IMAD.X R19, R197, 0x1, R2, P1 ;  /* 0x00000001c5137824 */ /* 0x000fca00008e0602 */
[----:B------:R3:W2:Y:S02]  /*6c90*/  @!P0 LDG.E.U16 R99, [R18.64] ;  /* 0x0000000612638981 */ /* 0x0006a4000c1e1500 */
[----:B---3--:R-:W-:-:S05]  /*6ca0*/  IADD3 R18, P1, R246, R3, RZ ;  /* 0x00000003f6127210 */ /* 0x008fca0007f3e0ff */
[----:B------:R-:W-:-:S05]  /*6cb0*/  IMAD.X R19, R221, 0x1, R2, P1 ;  /* 0x00000001dd137824 */ /* 0x000fca00008e0602 */
[----:B------:R0:W3:Y:S02]  /*6cc0*/  @!P0 LDG.E.U16 R98, [R18.64] ;  /* 0x0000000612628981 */ /* 0x0000e4000c1e1500 */
[----:B0-----:R-:W-:-:S05]  /*6cd0*/  IADD3 R18, P1, R193, R3, RZ ;  /* 0x00000003c1127210 */ /* 0x001fca0007f3e0ff */
[----:B------:R-:W-:Y:S01]  /*6ce0*/  IMAD.X R19, R192, 0x1, R2, P1 ;  /* 0x00000001c0137824 */ /* 0x000fe200008e0602 */
[----:B------:R0:W-:Y:S04]  /*6cf0*/  STS.U16 [R0+0x200], R94 ;  /* 0x0002005e00007388 */ /* 0x0001e80000000400 */
[----:B------:R4:W2:Y:S01]  /*6d00*/  @!P0 LDG.E.U16 R95, [R18.64] ;  /* 0x00000006125f8981 */ /* 0x0008a2000c1e1500 */
[----:B0-----:R-:W-:-:S03]  /*6d10*/  PRMT R94, RZ, 0x7610, R94 ;  /* 0x00007610ff5e7816 */ /* 0x001fc6000000005e */
[----:B------:R0:W-:Y:S02]  /*6d20*/  STS.U16 [R0+0x400], R87 ;  /* 0x0004005700007388 */ /* 0x0001e40000000400 */
[----:B0-----:R-:W-:Y:S02]  /*6d30*/  PRMT R87, RZ, 0x7610, R87 ;  /* 0x00007610ff577816 */ /* 0x001fe40000000057 */
[----:B----4-:R-:W-:-:S05]  /*6d40*/  IADD3 R18, P1, R231, R3, RZ ;  /* 0x00000003e7127210 */ /* 0x010fca0007f3e0ff */
[----:B------:R-:W-:-:S05]  /*6d50*/  IMAD.X R19, R191, 0x1, R2, P1 ;  /* 0x00000001bf137824 */ /* 0x000fca00008e0602 */
[----:B------:R0:W4:Y:S02]  /*6d60*/  @!P0 LDG.E.U16 R94, [R18.64] ;  /* 0x00000006125e8981 */ /* 0x000124000c1e1500 */
[----:B0-----:R-:W-:-:S05]  /*6d70*/  IADD3 R18, P1, R215, R3, RZ ;  /* 0x00000003d7127210 */ /* 0x001fca0007f3e0ff */
[----:B------:R-:W-:Y:S01]  /*6d80*/  IMAD.X R19, R187, 0x1, R2, P1 ;  /* 0x00000001bb137824 */ /* 0x000fe200008e0602 */
[----:B------:R0:W-:Y:S04]  /*6d90*/  STS.U16 [R0+0x600], R85 ;  /* 0x0006005500007388 */ /* 0x0001e80000000400 */
[----:B------:R1:W2:Y:S01]  /*6da0*/  @!P0 LDG.E.U16 R87, [R18.64] ;  /* 0x0000000612578981 */ /* 0x0002a2000c1e1500 */
[----:B0-----:R-:W-:Y:S02]  /*6db0*/  PRMT R85, RZ, 0x7610, R85 ;  /* 0x00007610ff557816 */ /* 0x001fe40000000055 */
[----:B-1----:R-:W-:-:S05]  /*6dc0*/  IADD3 R18, P1, R105, R3, RZ ;  /* 0x0000000369127210 */ /* 0x002fca0007f3e0ff */
        /* <DEDUP_REMOVED lines=25> */
[----:B------:R-:W-:-:S05]  /*6f60*/  IMAD.X R19, R70, 0x1, R2, P1 ;  /* 0x0000000146137824 */ /* 0x000fca00008e0602 */
[----:B------:R0:W2:Y:S01]  /*6f70*/  @!P0 LDG.E.U16 R20, [R18.64] ;  /* 0x0000000612148981 */ /* 0x0000a2000c1e1500 */
[----:B------:R-:W-:-:S03]  /*6f80*/  PRMT R100, RZ, 0x7610, R100 ;  /* 0x00007610ff647816 */ /* 0x000fc60000000064 */
[----:B------:R1:W-:Y:S01]  /*6f90*/  STS.U16 [R0+0x1400], R14 ;  /* 0x0014000e00007388 */ /* 0x0003e20000000400 */
[----:B0-----:R-:W-:-:S05]  /*6fa0*/  IADD3 R18, P1, R241, R3, RZ ;  /* 0x00000003f1127210 */ /* 0x001fca0007f3e0ff */
[--C-:B------:R-:W-:Y:S01]  /*6fb0*/  IMAD.X R19, R230, 0x1, R2.reuse, P1 ;  /* 0x00000001e6137824 */ /* 0x100fe200008e0602 */
[----:B-1----:R-:W-:Y:S01]  /*6fc0*/  IADD3 R14, P1, R68, R3, RZ ;  /* 0x00000003440e7210 */ /* 0x002fe20007f3e0ff */
[----:B------:R0:W-:Y:S04]  /*6fd0*/  STS.U16 [R0+0x1200], R15 ;  /* 0x0012000f00007388 */ /* 0x0001e80000000400 */
[----:B------:R1:W2:Y:S01]  /*6fe0*/  @!P0 LDG.E.U16 R100, [R18.64] ;  /* 0x0000000612648981 */ /* 0x0002a2000c1e1500 */
[----:B0-----:R-:W-:Y:S01]  /*6ff0*/  IMAD.X R15, R240, 0x1, R2, P1 ;  /* 0x00000001f00f7824 */ /* 0x001fe200008e0602 */
[----:B-1----:R-:W-:-:S06]  /*7000*/  PRMT R18, RZ, 0x7610, R18 ;  /* 0x00007610ff127816 */ /* 0x002fcc0000000012 */
[----:B------:R0:W2:Y:S01]  /*7010*/  @!P0 LDG.E.U16 R18, [R14.64] ;  /* 0x000000060e128981 */ /* 0x0000a2000c1e1500 */
[----:B------:R-:W-:Y:S02]  /*7020*/  PRMT R19, RZ, 0x7610, R19 ;  /* 0x00007610ff137816 */ /* 0x000fe40000000013 */
[----:B0-----:R-:W-:-:S05]  /*7030*/  IADD3 R14, P1, R71, R3, RZ ;  /* 0x00000003470e7210 */ /* 0x001fca0007f3e0ff */
[----:B------:R-:W-:Y:S01]  /*7040*/  IMAD.X R15, R210, 0x1, R2, P1 ;  /* 0x00000001d20f7824 */ /* 0x000fe200008e0602 */
[----:B------:R0:W-:Y:S04]  /*7050*/  STS.U16 [R0+0x1800], R9 ;  /* 0x0018000900007388 */ /* 0x0001e80000000400 */
[----:B------:R1:W2:Y:S04]  /*7060*/  @!P0 LDG.E.U16 R19, [R14.64] ;  /* 0x000000060e138981 */ /* 0x0002a8000c1e1500 */
[----:B------:R1:W-:Y:S01]  /*7070*/  STS.U16 [R0+0x1a00], R10 ;  /* 0x001a000a00007388 */ /* 0x0003e20000000400 */
[----:B0-----:R-:W-:-:S02]  /*7080*/  PRMT R9, RZ, 0x7610, R9 ;  /* 0x00007610ff097816 */ /* 0x001fc40000000009 */
[----:B-1----:R-:W-:-:S05]  /*7090*/  IADD3 R14, P1, R237, R3, RZ ;  /* 0x00000003ed0e7210 */ /* 0x002fca0007f3e0ff */
[--C-:B------:R-:W-:Y:S01]  /*70a0*/  IMAD.X R15, R228, 0x1, R2.reuse, P1 ;  /* 0x00000001e40f7824 */ /* 0x100fe200008e0602 */
[----:B------:R-:W-:Y:S01]  /*70b0*/  IADD3 R10, P1, R113, R3, RZ ;  /* 0x00000003710a7210 */ /* 0x000fe20007f3e0ff */
[----:B------:R0:W-:Y:S04]  /*70c0*/  STS.U16 [R0+0x1600], R11 ;  /* 0x0016000b00007388 */ /* 0x0001e80000000400 */
[----:B------:R1:W2:Y:S01]  /*70d0*/  @!P0 LDG.E.U16 R9, [R14.64] ;  /* 0x000000060e098981 */ /* 0x0002a2000c1e1500 */
[----:B0-----:R-:W-:Y:S01]  /*70e0*/  IMAD.X R11, R236, 0x1, R2, P1 ;  /* 0x00000001ec0b7824 */ /* 0x001fe200008e0602 */
[----:B-1----:R-:W-:Y:S02]  /*70f0*/  PRMT R14, RZ, 0x7610, R14 ;  /* 0x00007610ff0e7816 */ /* 0x002fe4000000000e */
[----:B------:R0:W-:Y:S04]  /*7100*/  STS.U16 [R0+0x1c00], R12 ;  /* 0x001c000c00007388 */ /* 0x0001e80000000400 */
[----:B------:R1:W4:Y:S01]  /*7110*/  @!P0 LDG.E.U16 R14, [R10.64] ;  /* 0x000000060a0e8981 */ /* 0x000322000c1e1500 */
[----:B0-----:R-:W-:-:S02]  /*7120*/  PRMT R12, RZ, 0x7610, R12 ;  /* 0x00007610ff0c7816 */ /* 0x001fc4000000000c */
[----:B-1----:R-:W-:-:S05]  /*7130*/  IADD3 R10, P1, R184, R3, RZ ;  /* 0x00000003b80a7210 */ /* 0x002fca0007f3e0ff */
[----:B------:R-:W-:Y:S01]  /*7140*/  IMAD.X R11, R211, 0x1, R2, P1 ;  /* 0x00000001d30b7824 */ /* 0x000fe200008e0602 */
[----:B------:R0:W-:Y:S04]  /*7150*/  STS.U16 [R0+0x1e00], R13 ;  /* 0x001e000d00007388 */ /* 0x0001e80000000400 */
[----:B------:R1:W4:Y:S01]  /*7160*/  @!P0 LDG.E.U16 R12, [R10.64] ;  /* 0x000000060a0c8981 */ /* 0x000322000c1e1500 */
[----:B0-----:R-:W-:Y:S02]  /*7170*/  PRMT R13, RZ, 0x7610, R13 ;  /* 0x00007610ff0d7816 */ /* 0x001fe4000000000d */
[----:B-1----:R-:W-:-:S05]  /*7180*/  IADD3 R10, P1, R234, R3, RZ ;  /* 0x00000003ea0a7210 */ /* 0x002fca0007f3e0ff */
[----:B------:R-:W-:-:S05]  /*7190*/  IMAD.X R11, R224, 0x1, R2, P1 ;  /* 0x00000001e00b7824 */ /* 0x000fca00008e0602 */
[----:B------:R0:W4:Y:S01]  /*71a0*/  @!P0 LDG.E.U16 R13, [R10.64] ;  /* 0x000000060a0d8981 */ /* 0x000122000c1e1500 */
[----:B------:R-:W-:Y:S02]  /*71b0*/  PRMT R15, RZ, 0x7610, R15 ;  /* 0x00007610ff0f7816 */ /* 0x000fe4000000000f */
[----:B0-----:R-:W-:-:S05]  /*71c0*/  IADD3 R10, P1, R188, R3, RZ ;  /* 0x00000003bc0a7210 */ /* 0x001fca0007f3e0ff */
[----:B------:R-:W-:Y:S01]  /*71d0*/  IMAD.X R11, R223, 0x1, R2, P1 ;  /* 0x00000001df0b7824 */ /* 0x000fe200008e0602 */
[----:B------:R0:W-:Y:S04]  /*71e0*/  STS.U16 [R0+0x2000], R16 ;  /* 0x0020001000007388 */ /* 0x0001e80000000400 */
[----:B------:R1:W4:Y:S01]  /*71f0*/  @!P0 LDG.E.U16 R15, [R10.64] ;  /* 0x000000060a0f8981 */ /* 0x000322000c1e1500 */
[----:B0-----:R-:W-:Y:S02]  /*7200*/  PRMT R16, RZ, 0x7610, R16 ;  /* 0x00007610ff107816 */ /* 0x001fe40000000010 */
[----:B-1----:R-:W-:-:S05]  /*7210*/  IADD3 R10, P1, R101, R3, RZ ;  /* 0x00000003650a7210 */ /* 0x002fca0007f3e0ff */
        /* <DEDUP_REMOVED lines=51> */
[----:B---3--:R0:W-:Y:S04]  /*7550*/  STS.U16 [R0+0x3800], R98 ;  /* 0x0038006200007388 */ /* 0x0081e80000000400 */
[----:B------:R1:W3:Y:S01]  /*7560*/  @!P0 LDG.E.U16 R97, [R10.64] ;  /* 0x000000060a618981 */ /* 0x0002e2000c1e1500 */
[----:B0-----:R-:W-:Y:S02]  /*7570*/  PRMT R98, RZ, 0x7610, R98 ;  /* 0x00007610ff627816 */ /* 0x001fe40000000062 */
[----:B-1----:R-:W-:-:S05]  /*7580*/  IADD3 R10, P1, R247, R3, RZ ;  /* 0x00000003f70a7210 */ /* 0x002fca0007f3e0ff */
[----:B------:R-:W-:Y:S01]  /*7590*/  IMAD.X R11, R200, 0x1, R2, P1 ;  /* 0x00000001c80b7824 */ /* 0x000fe200008e0602 */
[----:B--2---:R0:W-:Y:S04]  /*75a0*/  STS.U16 [R0+0x3a00], R95 ;  /* 0x003a005f00007388 */ /* 0x0041e80000000400 */
[----:B------:R1:W2:Y:S01]  /*75b0*/  @!P0 LDG.E.U16 R98, [R10.64] ;  /* 0x000000060a628981 */ /* 0x0002a2000c1e1500 */
[----:B0-----:R-:W-:Y:S02]  /*75c0*/  PRMT R95, RZ, 0x7610, R95 ;  /* 0x00007610ff5f7816 */ /* 0x001fe4000000005f */
[----:B-1----:R-:W-:-:S05]  /*75d0*/  IADD3 R10, P1, R235, R3, RZ ;  /* 0x00000003eb0a7210 */ /* 0x002fca0007f3e0ff */
[----:B------:R-:W-:Y:S01]  /*75e0*/  IMAD.X R11, R233, 0x1, R2, P1 ;  /* 0x00000001e90b7824 */ /* 0x000fe200008e0602 */
[----:B----4-:R0:W-:Y:S04]  /*75f0*/  STS.U16 [R0+0x3c00], R94 ;  /* 0x003c005e00007388 */ /* 0x0101e80000000400 */
        /* <DEDUP_REMOVED lines=9> */
[----:B------:R-:W-:Y:S04]  /*7690*/  STS.U16 [R0+0x3600], R99 ;  /* 0x0036006300007388 */ /* 0x000fe80000000400 */
[----:B------:R0:W4:Y:S04]  /*76a0*/  @!P0 LDG.E.U16 R87, [R10.64] ;  /* 0x000000060a578981 */ /* 0x000128000c1e1500 */
[----:B------:R1:W-:Y:S01]  /*76b0*/  STS.U16 [R111+0x100], R85 ;  /* 0x000100556f007388 */ /* 0x0003e20000000400 */
[----:B0-----:R-:W-:-:S02]  /*76c0*/  IADD3 R10, P1, R217, R3, RZ ;  /* 0x00000003d90a7210 */ /* 0x001fc40007f3e0ff */
[----:B-1----:R-:W-:-:S03]  /*76d0*/  PRMT R85, RZ, 0x7610, R85 ;  /* 0x00007610ff557816 */ /* 0x002fc60000000055 */
[----:B------:R-:W-:Y:S01]  /*76e0*/  IMAD.X R11, R216, 0x1, R2, P1 ;  /* 0x00000001d80b7824 */ /* 0x000fe200008e0602 */
[----:B------:R0:W-:Y:S04]  /*76f0*/  STS.U16 [R111+0x300], R59 ;  /* 0x0003003b6f007388 */ /* 0x0001e80000000400 */
[----:B------:R1:W4:Y:S01]  /*7700*/  @!P0 LDG.E.U16 R85, [R10.64] ;  /* 0x000000060a558981 */ /* 0x000322000c1e1500 */
[----:B0-----:R-:W-:Y:S02]  /*7710*/  PRMT R59, RZ, 0x7610, R59 ;  /* 0x00007610ff3b7816 */ /* 0x001fe4000000003b */
[----:B-1----:R-:W-:-:S05]  /*7720*/  IADD3 R10, P1, R190, R3, RZ ;  /* 0x00000003be0a7210 */ /* 0x002fca0007f3e0ff */
[----:B------:R-:W-:-:S05]  /*7730*/  IMAD.X R11, R189, 0x1, R2, P1 ;  /* 0x00000001bd0b7824 */ /* 0x000fca00008e0602 */
[----:B------:R-:W4:Y:S04]  /*7740*/  @!P0 LDG.E.U16 R59, [R10.64] ;  /* 0x000000060a3b8981 */ /* 0x000f28000c1e1500 */
[----:B------:R-:W-:Y:S04]  /*7750*/  STS.U16 [R111+0x3f00], R8 ;  /* 0x003f00086f007388 */ /* 0x000fe80000000400 */
[----:B------:R0:W-:Y:S04]  /*7760*/  STS.U16 [R111+0x500], R58 ;  /* 0x0005003a6f007388 */ /* 0x0001e80000000400 */
[----:B------:R-:W-:Y:S04]  /*7770*/  STS.U16 [R111+0x700], R56 ;  /* 0x000700386f007388 */ /* 0x000fe80000000400 */
        /* <DEDUP_REMOVED lines=20> */
[----:B---3--:R-:W-:Y:S04]  /*78c0*/  STS.U16 [R111+0x3100], R97 ;  /* 0x003100616f007388 */ /* 0x008fe80000000400 */
[----:B--2---:R-:W-:Y:S04]  /*78d0*/  STS.U16 [R111+0x3300], R98 ;  /* 0x003300626f007388 */ /* 0x004fe80000000400 */
[----:B----4-:R-:W-:Y:S04]  /*78e0*/  STS.U16 [R111+0x3500], R95 ;  /* 0x0035005f6f007388 */ /* 0x010fe80000000400 */
[----:B------:R-:W-:Y:S04]  /*78f0*/  STS.U16 [R111+0x3700], R94 ;  /* 0x0037005e6f007388 */ /* 0x000fe80000000400 */
[----:B------:R-:W-:Y:S04]  /*7900*/  STS.U16 [R111+0x3900], R87 ;  /* 0x003900576f007388 */ /* 0x000fe80000000400 */
[----:B------:R-:W-:Y:S01]  /*7910*/  STS.U16 [R111+0x3b00], R85 ;  /* 0x003b00556f007388 */ /* 0x000fe20000000400 */
[----:B------:R-:W-:-:S03]  /*7920*/  LOP3.LUT R99, R185, 0x20, RZ, 0x3c, !PT ;  /* 0x00000020b9637812 */ /* 0x000fc600078e3cff */
[----:B------:R1:W-:Y:S04]  /*7930*/  STS.U16 [R111+0x3d00], R59 ;  /* 0x003d003b6f007388 */ /* 0x0003e80000000400 */
[----:B------:R-:W-:Y:S01]  /*7940*/  BAR.SYNC.DEFER_BLOCKING 0x0 ;  /* 0x0000000000007b1d */ /* 0x000fe20000010000 */
[C---:B0-----:R-:W-:Y:S02]  /*7950*/  LOP3.LUT R58, R185.reuse, 0x40, RZ, 0x3c, !PT ;  /* 0x00000040b93a7812 */ /* 0x041fe400078e3cff */
[----:B-1----:R-:W-:-:S03]  /*7960*/  LOP3.LUT R111, R185, 0x60, RZ, 0x3c, !PT ;  /* 0x00000060b96f7812 */ /* 0x002fc600078e3cff */
[----:B------:R-:W-:Y:S04]  /*7970*/  LDSM.16.MT88.4 R84, [R185+0x4000] ;  /* 0x00400000b954783b */ /* 0x000fe80000004200 */
[----:B------:R-:W0:Y:S04]  /*7980*/  LDSM.16.M88.4 R8, [R7] ;  /* 0x000000000708783b */ /* 0x000e280000000200 */
[----:B------:R-:W1:Y:S04]  /*7990*/  LDSM.16.MT88.4 R96, [R99+0x4000] ;  /* 0x004000006360783b */ /* 0x000e680000004200 */
[----:B------:R-:W2:Y:S04]  /*79a0*/  LDSM.16.MT88.4 R56, [R58+0x4000] ;  /* 0x004000003a38783b */ /* 0x000ea80000004200 */
[----:B------:R-:W3:Y:S04]  /*79b0*/  LDSM.16.MT88.4 R92, [R111+0x4000] ;  /* 0x004000006f5c783b */ /* 0x000ee80000004200 */
[----:B------:R-:W4:Y:S04]  /*79c0*/  LDSM.16.M88.4 R12, [R7+0x800] ;  /* 0x00080000070c783b */ /* 0x000f280000000200 */
[----:B------:R-:W3:Y:S04]  /*79d0*/  LDSM.16.M88.4 R20, [R7+0x1000] ;  /* 0x001000000714783b */ /* 0x000ee80000000200 */
[----:B------:R-:W3:Y:S01]  /*79e0*/  LDSM.16.M88.4 R16, [R7+0x1800] ;  /* 0x001800000710783b */ /* 0x000ee20000000200 */
[-C--:B0-----:R-:W-:Y:S08]  /*79f0*/  HMMA.16816.F32 R152, R84, R8.reuse, R152 ;  /* 0x000000085498723c */ /* 0x081ff00000001898 */
[-C--:B-1----:R-:W-:Y:S08]  /*7a00*/  HMMA.16816.F32 R176, R96, R8.reuse, R176 ;  /* 0x0000000860b0723c */ /* 0x082ff000000018b0 */
[-C--:B--2---:R-:W-:Y:S08]  /*7a10*/  HMMA.16816.F32 R60, R56, R8.reuse, R60 ;  /* 0x00000008383c723c */ /* 0x084ff0000000183c */
[----:B---3--:R-:W-:Y:S07]  /*7a20*/  HMMA.16816.F32 R180, R92, R8, R180 ;  /* 0x000000085cb4723c */ /* 0x008fee00000018b4 */
[----:B------:R-:W-:Y:S01]  /*7a30*/  IMAD.MOV.U32 R9, RZ, RZ, R107 ;  /* 0x000000ffff097224 */ /* 0x000fe200078e006b */
[-C--:B----4-:R-:W-:Y:S08]  /*7a40*/  HMMA.16816.F32 R148, R84, R12.reuse, R148 ;  /* 0x0000000c5494723c */ /* 0x090ff00000001894 */
[-C--:B------:R-:W-:Y:S08]  /*7a50*/  HMMA.16816.F32 R156, R96, R12.reuse, R156 ;  /* 0x0000000c609c723c */ /* 0x080ff0000000189c */
[-C--:B------:R-:W-:Y:S08]  /*7a60*/  HMMA.16816.F32 R64, R56, R12.reuse, R64 ;  /* 0x0000000c3840723c */ /* 0x080ff00000001840 */
[----:B------:R-:W-:Y:S07]  /*7a70*/  HMMA.16816.F32 R72, R92, R12, R72 ;  /* 0x0000000c5c48723c */ /* 0x000fee0000001848 */
[----:B------:R-:W-:Y:S01]  /*7a80*/  IMAD.MOV.U32 R12, RZ, RZ, R106 ;  /* 0x000000ffff0c7224 */ /* 0x000fe200078e006a */
[----:B------:R-:W-:Y:S01]  /*7a90*/  HMMA.16816.F32 R144, R84, R20, R144 ;  /* 0x000000145490723c */ /* 0x000fe20000001890 */
[----:B------:R-:W-:-:S07]  /*7aa0*/  IMAD.MOV.U32 R13, RZ, RZ, R105 ;  /* 0x000000ffff0d7224 */ /* 0x000fce00078e0069 */
[-C--:B------:R-:W-:Y:S08]  /*7ab0*/  HMMA.16816.F32 R140, R96, R20.reuse, R140 ;  /* 0x00000014608c723c */ /* 0x080ff0000000188c */
[-C--:B------:R-:W-:Y:S08]  /*7ac0*/  HMMA.16816.F32 R160, R56, R20.reuse, R160 ;  /* 0x0000001438a0723c */ /* 0x080ff000000018a0 */
[----:B------:R-:W-:Y:S07]  /*7ad0*/  HMMA.16816.F32 R76, R92, R20, R76 ;  /* 0x000000145c4c723c */ /* 0x000fee000000184c */
[----:B------:R-:W-:Y:S01]  /*7ae0*/  IMAD.MOV.U32 R20, RZ, RZ, R104 ;  /* 0x000000ffff147224 */ /* 0x000fe200078e0068 */
[-C--:B------:R-:W-:Y:S01]  /*7af0*/  HMMA.16816.F32 R40, R84, R16.reuse, R40 ;  /* 0x000000105428723c */ /* 0x080fe20000001828 */
[----:B------:R-:W-:Y:S01]  /*7b00*/  IMAD.MOV.U32 R21, RZ, RZ, R103 ;  /* 0x000000ffff157224 */ /* 0x000fe200078e0067 */
[----:B------:R-:W0:Y:S06]  /*7b10*/  LDSM.16.M88.4 R104, [R7+0x2000] ;  /* 0x002000000768783b */ /* 0x000e2c0000000200 */
[-C--:B------:R-:W-:Y:S08]  /*7b20*/  HMMA.16816.F32 R136, R96, R16.reuse, R136 ;  /* 0x000000106088723c */ /* 0x080ff00000001888 */
[-C--:B------:R-:W-:Y:S08]  /*7b30*/  HMMA.16816.F32 R164, R56, R16.reuse, R164 ;  /* 0x0000001038a4723c */ /* 0x080ff000000018a4 */
[----:B------:R-:W-:Y:S07]  /*7b40*/  HMMA.16816.F32 R80, R92, R16, R80 ;  /* 0x000000105c50723c */ /* 0x000fee0000001850 */
[----:B------:R-:W-:-:S02]  /*7b50*/  IMAD.MOV.U32 R16, RZ, RZ, R102 ;  /* 0x000000ffff107224 */ /* 0x000fc400078e0066 */
[----:B------:R-:W-:Y:S02]  /*7b60*/  IMAD.MOV.U32 R17, RZ, RZ, R101 ;  /* 0x000000ffff117224 */ /* 0x000fe400078e0065 */
[----:B------:R-:W1:Y:S01]  /*7b70*/  LDSM.16.M88.4 R100, [R7+0x2800] ;  /* 0x002800000764783b */ /* 0x000e620000000200 */
[----:B------:R-:W-:Y:S01]  /*7b80*/  IMAD.MOV.U32 R8, RZ, RZ, R110 ;  /* 0x000000ffff087224 */ /* 0x000fe200078e006e */
[-C--:B0-----:R-:W-:Y:S08]  /*7b90*/  HMMA.16816.F32 R36, R84, R104.reuse, R36 ;  /* 0x000000685424723c */ /* 0x081ff00000001824 */
[-C--:B------:R-:W-:Y:S08]  /*7ba0*/  HMMA.16816.F32 R132, R96, R104.reuse, R132 ;  /* 0x000000686084723c */ /* 0x080ff00000001884 */
[-C--:B------:R-:W-:Y:S08]  /*7bb0*/  HMMA.16816.F32 R128, R56, R104.reuse, R128 ;  /* 0x000000683880723c */ /* 0x080ff00000001880 */
[----:B------:R-:W-:Y:S07]  /*7bc0*/  HMMA.16816.F32 R168, R92, R104, R168 ;  /* 0x000000685ca8723c */ /* 0x000fee00000018a8 */
[----:B------:R-:W-:Y:S01]  /*7bd0*/  IMAD.MOV.U32 R105, RZ, RZ, R109 ;  /* 0x000000ffff697224 */ /* 0x000fe200078e006d */
[-C--:B-1----:R-:W-:Y:S08]  /*7be0*/  HMMA.16816.F32 R32, R84, R100.reuse, R32 ;  /* 0x000000645420723c */ /* 0x082ff00000001820 */
[-C--:B------:R-:W-:Y:S08]  /*7bf0*/  HMMA.16816.F32 R44, R96, R100.reuse, R44 ;  /* 0x00000064602c723c */ /* 0x080ff0000000182c */
[-C--:B------:R-:W-:Y:S08]  /*7c00*/  HMMA.16816.F32 R124, R56, R100.reuse, R124 ;  /* 0x00000064387c723c */ /* 0x080ff0000000187c */
[----:B------:R-:W-:Y:S07]  /*7c10*/  HMMA.16816.F32 R172, R92, R100, R172 ;  /* 0x000000645cac723c */ /* 0x000fee00000018ac */
[----:B------:R-:W-:-:S02]  /*7c20*/  IMAD.MOV.U32 R100, RZ, RZ, R108 ;  /* 0x000000ffff647224 */ /* 0x000fc400078e006c */
[----:B------:R-:W0:Y:S01]  /*7c30*/  LDSM.16.M88.4 R108, [R7+0x3000] ;  /* 0x00300000076c783b */ /* 0x000e220000000200 */
[----:B------:R-:W-:Y:S02]  /*7c40*/  IMAD.MOV.U32 R104, RZ, RZ, R21 ;  /* 0x000000ffff687224 */ /* 0x000fe400078e0015 */
[----:B------:R-:W-:Y:S02]  /*7c50*/  IMAD.MOV.U32 R101, RZ, RZ, R12 ;  /* 0x000000ffff657224 */ /* 0x000fe400078e000c */
[----:B------:R-:W-:Y:S02]  /*7c60*/  IMAD.MOV.U32 R21, RZ, RZ, R115 ;  /* 0x000000ffff157224 */ /* 0x000fe400078e0073 */
[----:B------:R-:W-:Y:S01]  /*7c70*/  IMAD.MOV.U32 R12, RZ, RZ, R112 ;  /* 0x000000ffff0c7224 */ /* 0x000fe200078e0070 */
[-C--:B0-----:R-:W-:Y:S08]  /*7c80*/  HMMA.16816.F32 R28, R84, R108.reuse, R28 ;  /* 0x0000006c541c723c */ /* 0x081ff0000000181c */
[-C--:B------:R-:W-:Y:S08]  /*7c90*/  HMMA.16816.F32 R48, R96, R108.reuse, R48 ;  /* 0x0000006c6030723c */ /* 0x080ff00000001830 */
[-C--:B------:R-:W-:Y:S08]  /*7ca0*/  HMMA.16816.F32 R120, R56, R108.reuse, R120 ;  /* 0x0000006c3878723c */ /* 0x080ff00000001878 */
[----:B------:R-:W-:Y:S07]  /*7cb0*/  HMMA.16816.F32 R116, R92, R108, R116 ;  /* 0x0000006c5c74723c */ /* 0x000fee0000001874 */
[----:B------:R-:W-:-:S02]  /*7cc0*/  IMAD.MOV.U32 R109, RZ, RZ, R105 ;  /* 0x000000ffff6d7224 */ /* 0x000fc400078e0069 */
[----:B------:R-:W-:Y:S02]  /*7cd0*/  IMAD.MOV.U32 R108, RZ, RZ, R20 ;  /* 0x000000ffff6c7224 */ /* 0x000fe400078e0014 */
[----:B------:R-:W-:Y:S02]  /*7ce0*/  IMAD.MOV.U32 R105, RZ, RZ, R16 ;  /* 0x000000ffff697224 */ /* 0x000fe400078e0010 */
[----:B------:R-:W-:Y:S02]  /*7cf0*/  IMAD.MOV.U32 R20, RZ, RZ, R13 ;  /* 0x000000ffff147224 */ /* 0x000fe400078e000d */
[----:B------:R-:W-:Y:S02]  /*7d00*/  IMAD.MOV.U32 R16, RZ, RZ, R114 ;  /* 0x000000ffff107224 */ /* 0x000fe400078e0072 */
[----:B------:R-:W-:Y:S02]  /*7d10*/  IMAD.MOV.U32 R13, RZ, RZ, R113 ;  /* 0x000000ffff0d7224 */ /* 0x000fe400078e0071 */
[----:B------:R-:W0:Y:S02]  /*7d20*/  LDSM.16.M88.4 R112, [R7+0x3800] ;  /* 0x003800000770783b */ /* 0x000e240000000200 */
[----:B0-----:R-:W-:Y:S07]  /*7d30*/  HMMA.16816.F32 R24, R84, R112, R24 ;  /* 0x000000705418723c */ /* 0x001fee0000001818 */
[----:B------:R-:W-:-:S02]  /*7d40*/  IMAD.MOV.U32 R84, RZ, RZ, R68 ;  /* 0x000000ffff547224 */ /* 0x000fc400078e0044 */
[----:B------:R-:W2:Y:S01]  /*7d50*/  LDL.LU R68, [R1+0x1b4] ;  /* 0x0001b40001447983 */ /* 0x000ea20000300800 */
[----:B------:R-:W-:Y:S02]  /*7d60*/  IMAD.MOV.U32 R85, RZ, RZ, R69 ;  /* 0x000000ffff557224 */ /* 0x000fe400078e0045 */
[----:B------:R-:W-:Y:S01]  /*7d70*/  IMAD.MOV.U32 R86, RZ, RZ, R70 ;  /* 0x000000ffff567224 */ /* 0x000fe200078e0046 */
[----:B------:R-:W2:Y:S01]  /*7d80*/  LDL.LU R69, [R1+0x1b0] ;  /* 0x0001b00001457983 */ /* 0x000ea20000300800 */
[----:B------:R-:W-:-:S03]  /*7d90*/  IMAD.MOV.U32 R87, RZ, RZ, R71 ;  /* 0x000000ffff577224 */ /* 0x000fc600078e0047 */
[----:B------:R-:W2:Y:S04]  /*7da0*/  LDL.LU R70, [R1+0x1ac] ;  /* 0x0001ac0001467983 */ /* 0x000ea80000300800 */
[----:B------:R-:W2:Y:S01]  /*7db0*/  LDL.LU R71, [R1+0x1a8] ;  /* 0x0001a80001477983 */ /* 0x000ea20000300800 */
[----:B------:R-:W-:Y:S07]  /*7dc0*/  HMMA.16816.F32 R52, R96, R112, R52 ;  /* 0x000000706034723c */ /* 0x000fee0000001834 */
[----:B------:R-:W-:-:S02]  /*7dd0*/  IMAD.MOV.U32 R97, RZ, RZ, R84 ;  /* 0x000000ffff617224 */ /* 0x000fc400078e0054 */
[----:B------:R-:W-:Y:S02]  /*7de0*/  IMAD.MOV.U32 R99, RZ, RZ, R85 ;  /* 0x000000ffff637224 */ /* 0x000fe400078e0055 */
[----:B------:R-:W-:Y:S02]  /*7df0*/  IMAD.MOV.U32 R98, RZ, RZ, R86 ;  /* 0x000000ffff627224 */ /* 0x000fe400078e0056 */
[----:B------:R-:W-:Y:S02]  /*7e00*/  IMAD.MOV.U32 R96, RZ, RZ, R87 ;  /* 0x000000ffff607224 */ /* 0x000fe400078e0057 */
[----:B------:R-:W0:Y:S01]  /*7e10*/  LDSM.16.MT88.4 R84, [R185+0x4800] ;  /* 0x00480000b954783b */ /* 0x000e220000004200 */
[----:B------:R-:W-:Y:S07]  /*7e20*/  HMMA.16816.F32 R88, R56, R112, R88 ;  /* 0x000000703858723c */ /* 0x000fee0000001858 */
[----:B------:R-:W-:-:S02]  /*7e30*/  IMAD.MOV.U32 R59, RZ, RZ, R211 ;  /* 0x000000ffff3b7224 */ /* 0x000fc400078e00d3 */
[----:B------:R-:W-:Y:S02]  /*7e40*/  IMAD.MOV.U32 R58, RZ, RZ, R210 ;  /* 0x000000ffff3a7224 */ /* 0x000fe400078e00d2 */
[----:B------:R-:W3:Y:S04]  /*7e50*/  LDL.LU R210, [R1+0x1a4] ;  /* 0x0001a40001d27983 */ /* 0x000ee80000300800 */
[----:B------:R-:W4:Y:S01]  /*7e60*/  LDL.LU R211, [R1+0x1a0] ;  /* 0x0001a00001d37983 */ /* 0x000f220000300800 */
[C---:B0-----:R-:W-:Y:S08]  /*7e70*/  HMMA.16816.F32 R152, R84.reuse, R10, R152 ;  /* 0x0000000a5498723c */ /* 0x041ff00000001898 */
[C---:B------:R-:W-:Y:S08]  /*7e80*/  HMMA.16816.F32 R148, R84.reuse, R14, R148 ;  /* 0x0000000e5494723c */ /* 0x040ff00000001894 */
[C---:B------:R-:W-:Y:S08]  /*7e90*/  HMMA.16816.F32 R144, R84.reuse, R22, R144 ;  /* 0x000000165490723c */ /* 0x040ff00000001890 */
[C---:B------:R-:W-:Y:S08]  /*7ea0*/  HMMA.16816.F32 R40, R84.reuse, R18, R40 ;  /* 0x000000125428723c */ /* 0x040ff00000001828 */
[C---:B------:R-:W-:Y:S08]  /*7eb0*/  HMMA.16816.F32 R36, R84.reuse, R106, R36 ;  /* 0x0000006a5424723c */ /* 0x040ff00000001824 */
[C---:B------:R-:W-:Y:S08]  /*7ec0*/  HMMA.16816.F32 R32, R84.reuse, R102, R32 ;  /* 0x000000665420723c */ /* 0x040ff00000001820 */
[C---:B------:R-:W-:Y:S08]  /*7ed0*/  HMMA.16816.F32 R28, R84.reuse, R110, R28 ;  /* 0x0000006e541c723c */ /* 0x040ff0000000181c */
[----:B------:R-:W-:Y:S08]  /*7ee0*/  HMMA.16816.F32 R24, R84, R114, R24 ;  /* 0x000000725418723c */ /* 0x000ff00000001818 */
[----:B--2---:R-:W-:Y:S07]  /*7ef0*/  HMMA.16816.F32 R68, R92, R112, R68 ;  /* 0x000000705c44723c */ /* 0x004fee0000001844 */
[----:B------:R-:W-:Y:S01]  /*7f00*/  IMAD.MOV.U32 R112, RZ, RZ, R59 ;  /* 0x000000ffff707224 */ /* 0x000fe200078e003b */
[C---:B------:R-:W-:Y:S01]  /*7f10*/  LOP3.LUT R59, R185.reuse, 0x20, RZ, 0x3c, !PT ;  /* 0x00000020b93b7812 */ /* 0x040fe200078e3cff */
[----:B------:R-:W-:Y:S01]  /*7f20*/  IMAD.MOV.U32 R113, RZ, RZ, R58 ;  /* 0x000000ffff717224 */ /* 0x000fe200078e003a */
[----:B------:R-:W-:-:S03]  /*7f30*/  LOP3.LUT R58, R185, 0x40, RZ, 0x3c, !PT ;  /* 0x00000040b93a7812 */ /* 0x000fc600078e3cff */
[----:B------:R-:W0:Y:S04]  /*7f40*/  LDSM.16.MT88.4 R92, [R59+0x4800] ;  /* 0x004800003b5c783b */ /* 0x000e280000004200 */
[----:B------:R-:W1:Y:S01]  /*7f50*/  LDSM.16.MT88.4 R84, [R58+0x4800] ;  /* 0x004800003a54783b */ /* 0x000e620000004200 */
[C---:B0-----:R-:W-:Y:S08]  /*7f60*/  HMMA.16816.F32 R176, R92.reuse, R10, R176 ;  /* 0x0000000a5cb0723c */ /* 0x041ff000000018b0 */
[C---:B------:R-:W-:Y:S08]  /*7f70*/  HMMA.16816.F32 R156, R92.reuse, R14, R156 ;  /* 0x0000000e5c9c723c */ /* 0x040ff0000000189c */
[C---:B------:R-:W-:Y:S08]  /*7f80*/  HMMA.16816.F32 R140, R92.reuse, R22, R140 ;  /* 0x000000165c8c723c */ /* 0x040ff0000000188c */
[C---:B------:R-:W-:Y:S08]  /*7f90*/  HMMA.16816.F32 R136, R92.reuse, R18, R136 ;  /* 0x000000125c88723c */ /* 0x040ff00000001888 */
[C---:B------:R-:W-:Y:S08]  /*7fa0*/  HMMA.16816.F32 R132, R92.reuse, R106, R132 ;  /* 0x0000006a5c84723c */ /* 0x040ff00000001884 */
[C---:B------:R-:W-:Y:S08]  /*7fb0*/  HMMA.16816.F32 R44, R92.reuse, R102, R44 ;  /* 0x000000665c2c723c */ /* 0x040ff0000000182c */
[C---:B------:R-:W-:Y:S08]  /*7fc0*/  HMMA.16816.F32 R48, R92.reuse, R110, R48 ;  /* 0x0000006e5c30723c */ /* 0x040ff00000001830 */
[----:B------:R-:W-:Y:S07]  /*7fd0*/  HMMA.16816.F32 R52, R92, R114, R52 ;  /* 0x000000725c34723c */ /* 0x000fee0000001834 */
[----:B------:R-:W-:Y:S01]  /*7fe0*/  IMAD.MOV.U32 R94, RZ, RZ, R242 ;  /* 0x000000ffff5e7224 */ /* 0x000fe200078e00f2 */
[----:B-1----:R-:W-:Y:S01]  /*7ff0*/  HMMA.16816.F32 R60, R84, R10, R60 ;  /* 0x0000000a543c723c */ /* 0x002fe2000000183c */
[----:B------:R-:W2:Y:S01]  /*8000*/  LDL.LU R242, [R1+0x19c] ;  /* 0x00019c0001f27983 */ /* 0x000ea20000300800 */
[----:B------:R-:W-:-:S02]  /*8010*/  IMAD.MOV.U32 R93, RZ, RZ, R188 ;  /* 0x000000ffff5d7224 */ /* 0x000fc400078e00bc */
[----:B------:R-:W-:Y:S01]  /*8020*/  IMAD.MOV.U32 R92, RZ, RZ, R252 ;  /* 0x000000ffff5c7224 */ /* 0x000fe200078e00fc */
[----:B------:R-:W2:Y:S03]  /*8030*/  LDL.LU R188, [R1+0x198] ;  /* 0x0001980001bc7983 */ /* 0x000ea60000300800 */
[C---:B------:R-:W-:Y:S01]  /*8040*/  HMMA.16816.F32 R64, R84.reuse, R14, R64 ;  /* 0x0000000e5440723c */ /* 0x040fe20000001840 */
[----:B------:R-:W3:Y:S07]  /*8050*/  LDL.LU R252, [R1+0x194] ;  /* 0x0001940001fc7983 */ /* 0x000eee0000300800 */
[C---:B------:R-:W-:Y:S08]  /*8060*/  HMMA.16816.F32 R160, R84.reuse, R22, R160 ;  /* 0x0000001654a0723c */ /* 0x040ff000000018a0 */
[C---:B------:R-:W-:Y:S08]  /*8070*/  HMMA.16816.F32 R164, R84.reuse, R18, R164 ;  /* 0x0000001254a4723c */ /* 0x040ff000000018a4 */
[C---:B------:R-:W-:Y:S08]  /*8080*/  HMMA.16816.F32 R128, R84.reuse, R106, R128 ;  /* 0x0000006a5480723c */ /* 0x040ff00000001880 */
[C---:B------:R-:W-:Y:S08]  /*8090*/  HMMA.16816.F32 R124, R84.reuse, R102, R124 ;  /* 0x00000066547c723c */ /* 0x040ff0000000187c */
[C---:B------:R-:W-:Y:S08]  /*80a0*/  HMMA.16816.F32 R120, R84.reuse, R110, R120 ;  /* 0x0000006e5478723c */ /* 0x040ff00000001878 */
[----:B------:R-:W-:Y:S07]  /*80b0*/  HMMA.16816.F32 R88, R84, R114, R88 ;  /* 0x000000725458723c */ /* 0x000fee0000001858 */
[----:B------:R-:W-:-:S02]  /*80c0*/  IMAD.MOV.U32 R86, RZ, RZ, R9 ;  /* 0x000000ffff567224 */ /* 0x000fc400078e0009 */
[----:B------:R-:W-:Y:S02]  /*80d0*/  IMAD.MOV.U32 R9, RZ, RZ, R187 ;  /* 0x000000ffff097224 */ /* 0x000fe400078e00bb */
[----:B------:R-:W3:Y:S01]  /*80e0*/  LDL.LU R187, [R1+0x190] ;  /* 0x0001900001bb7983 */ /* 0x000ee20000300800 */
[----:B------:R-:W-:Y:S02]  /*80f0*/  IMAD.MOV.U32 R95, RZ, RZ, R184 ;  /* 0x000000ffff5f7224 */ /* 0x000fe400078e00b8 */
[----:B------:R-:W-:Y:S02]  /*8100*/  IMAD.MOV.U32 R184, RZ, RZ, c[0x0][0x18c] ;  /* 0x00006300ffb87624 */ /* 0x000fe400078e00ff */
[----:B------:R-:W-:Y:S02]  /*8110*/  IMAD.MOV.U32 R87, RZ, RZ, R8 ;  /* 0x000000ffff577224 */ /* 0x000fe400078e0008 */
[----:B------:R-:W-:Y:S02]  /*8120*/  IMAD.SHL.U32 R184, R184, 0x20, RZ ;  /* 0x00000020b8b87824 */ /* 0x000fe400078e00ff */
[----:B------:R-:W-:-:S02]  /*8130*/  IMAD.MOV.U32 R8, RZ, RZ, R215 ;  /* 0x000000ffff087224 */ /* 0x000fc400078e00d7 */
[----:B------:R-:W-:Y:S01]  /*8140*/  IMAD.MOV.U32 R85, RZ, RZ, R86 ;  /* 0x000000ffff557224 */ /* 0x000fe200078e0056 */
[----:B------:R-:W4:Y:S01]  /*8150*/  LDL.LU R215, [R1+0x18c] ;  /* 0x00018c0001d77983 */ /* 0x000f220000300800 */
[----:B------:R-:W-:-:S04]  /*8160*/  IMAD.WIDE R8, R184, 0x2, R8 ;  /* 0x00000002b8087825 */ /* 0x000fc800078e0208 */
[----:B------:R-:W-:Y:S02]  /*8170*/  IMAD.MOV.U32 R84, RZ, RZ, R92 ;  /* 0x000000ffff547224 */ /* 0x000fe400078e005c */
[----:B------:R-:W-:Y:S01]  /*8180*/  IMAD.MOV.U32 R86, RZ, RZ, R94 ;  /* 0x000000ffff567224 */ /* 0x000fe200078e005e */
[----:B------:R0:W-:Y:S01]  /*8190*/  STL [R1+0xac], R8 ;  /* 0x0000ac0801007387 */ /* 0x0001e20000100800 */
[----:B------:R-:W-:Y:S02]  /*81a0*/  IMAD.MOV.U32 R94, RZ, RZ, R112 ;  /* 0x000000ffff5e7224 */ /* 0x000fe400078e0070 */
[----:B------:R-:W-:Y:S01]  /*81b0*/  IMAD.MOV.U32 R92, RZ, RZ, R17 ;  /* 0x000000ffff5c7224 */ /* 0x000fe200078e0011 */
[----:B------:R1:W-:Y:S01]  /*81c0*/  STL [R1], R9 ;  /* 0x0000000901007387 */ /* 0x0003e20000100800 */
[----:B------:R-:W-:Y:S02]  /*81d0*/  IMAD.MOV.U32 R17, RZ, RZ, R12 ;  /* 0x000000ffff117224 */ /* 0x000fe400078e000c */
[----:B------:R-:W-:-:S02]  /*81e0*/  IMAD.MOV.U32 R112, RZ, RZ, R13 ;  /* 0x000000ffff707224 */ /* 0x000fc400078e000d */
[----:B------:R-:W-:Y:S02]  /*81f0*/  IMAD.MOV.U32 R12, RZ, RZ, R231 ;  /* 0x000000ffff0c7224 */ /* 0x000fe400078e00e7 */
[----:B------:R-:W-:Y:S01]  /*8200*/  IMAD.MOV.U32 R13, RZ, RZ, R191 ;  /* 0x000000ffff0d7224 */ /* 0x000fe200078e00bf */
[----:B------:R-:W4:Y:S01]  /*8210*/  LDL.LU R231, [R1+0x188] ;  /* 0x0001880001e77983 */ /* 0x000f220000300800 */
[----:B0-----:R-:W-:Y:S02]  /*8220*/  IMAD.MOV.U32 R8, RZ, RZ, R217 ;  /* 0x000000ffff087224 */ /* 0x001fe400078e00d9 */
[----:B-1----:R-:W-:Y:S02]  /*8230*/  IMAD.MOV.U32 R9, RZ, RZ, R216 ;  /* 0x000000ffff097224 */ /* 0x002fe400078e00d8 */
[C---:B------:R-:W-:Y:S01]  /*8240*/  IMAD.WIDE R12, R184.reuse, 0x2, R12 ;  /* 0x00000002b80c7825 */ /* 0x040fe200078e020c */
[----:B------:R-:W4:Y:S03]  /*8250*/  LDL.LU R216, [R1+0x184] ;  /* 0x0001840001d87983 */ /* 0x000f260000300800 */
[----:B------:R-:W-:Y:S01]  /*8260*/  IMAD.WIDE R8, R184, 0x2, R8 ;  /* 0x00000002b8087825 */ /* 0x000fe200078e0208 */
[----:B------:R-:W4:Y:S03]  /*8270*/  LDL.LU R217, [R1+0x180] ;  /* 0x0001800001d97983 */ /* 0x000f260000300800 */
[----:B------:R-:W-:Y:S01]  /*8280*/  IMAD.MOV.U32 R191, RZ, RZ, R13 ;  /* 0x000000ffffbf7224 */ /* 0x000fe200078e000d */
[----:B------:R0:W-:Y:S04]  /*8290*/  STL [R1+0x4], R12 ;  /* 0x0000040c01007387 */ /* 0x0001e80000100800 */
[----:B------:R1:W-:Y:S04]  /*82a0*/  STL [R1+0xb0], R8 ;  /* 0x0000b00801007387 */ /* 0x0003e80000100800 */
[----:B------:R1:W-:Y:S01]  /*82b0*/  STL [R1+0x8], R9 ;  /* 0x0000080901007387 */ /* 0x0003e20000100800 */
[----:B0-----:R-:W-:-:S02]  /*82c0*/  IMAD.MOV.U32 R12, RZ, RZ, R243 ;  /* 0x000000ffff0c7224 */ /* 0x001fc400078e00f3 */
[----:B------:R-:W-:Y:S01]  /*82d0*/  IMAD.MOV.U32 R13, RZ, RZ, R194 ;  /* 0x000000ffff0d7224 */ /* 0x000fe200078e00c2 */
[----:B------:R-:W4:Y:S01]  /*82e0*/  LDL.LU R243, [R1+0x17c] ;  /* 0x00017c0001f37983 */ /* 0x000f220000300800 */
[----:B-1----:R-:W-:Y:S02]  /*82f0*/  IMAD.MOV.U32 R8, RZ, RZ, R246 ;  /* 0x000000ffff087224 */ /* 0x002fe400078e00f6 */
[----:B------:R-:W-:Y:S02]  /*8300*/  IMAD.MOV.U32 R9, RZ, RZ, R221 ;  /* 0x000000ffff097224 */ /* 0x000fe400078e00dd */
        /* <DEDUP_REMOVED lines=27> */
[----:B------:R-:W-:Y:S01]  /*84c0*/  LOP3.LUT R59, R185, 0x60, RZ, 0x3c, !PT ;  /* 0x00000060b93b7812 */ /* 0x000fe200078e3cff */
[----:B------:R-:W4:Y:S02]  /*84d0*/  LDL.LU R225, [R1+0x160] ;  /* 0x0001600001e17983 */ /* 0x000f240000300800 */
[----:B------:R-:W-:-:S02]  /*84e0*/  IMAD.WIDE R8, R184, 0x2, R8 ;  /* 0x00000002b8087825 */ /* 0x000fc400078e0208 */
[----:B------:R-:W4:Y:S02]  /*84f0*/  LDL.LU R249, [R1+0x15c] ;  /* 0x00015c0001f97983 */ /* 0x000f240000300800 */
[----:B------:R-:W-:Y:S02]  /*8500*/  IMAD.MOV.U32 R200, RZ, RZ, R13 ;  /* 0x000000ffffc87224 */ /* 0x000fe400078e000d */
[----:B------:R0:W-:Y:S04]  /*8510*/  STL [R1+0x1c], R12 ;  /* 0x00001c0c01007387 */ /* 0x0001e80000100800 */
[----:B------:R1:W-:Y:S04]  /*8520*/  STL [R1+0xbc], R8 ;  /* 0x0000bc0801007387 */ /* 0x0003e80000100800 */
[----:B------:R1:W-:Y:S01]  /*8530*/  STL [R1+0x20], R9 ;  /* 0x0000200901007387 */ /* 0x0003e20000100800 */
[----:B0-----:R-:W-:-:S03]  /*8540*/  IMAD.MOV.U32 R12, RZ, RZ, R226 ;  /* 0x000000ffff0c7224 */ /* 0x001fc600078e00e2 */
[----:B------:R-:W0:Y:S01]  /*8550*/  LDSM.16.MT88.4 R56, [R59+0x4800] ;  /* 0x004800003b38783b */ /* 0x000e220000004200 */
[----:B------:R-:W-:Y:S02]  /*8560*/  IMAD.MOV.U32 R13, RZ, RZ, R203 ;  /* 0x000000ffff0d7224 */ /* 0x000fe400078e00cb */
[----:B-1----:R-:W-:Y:S01]  /*8570*/  IMAD.MOV.U32 R8, RZ, RZ, R251 ;  /* 0x000000ffff087224 */ /* 0x002fe200078e00fb */
[----:B------:R-:W4:Y:S01]  /*8580*/  LDL.LU R226, [R1+0x158] ;  /* 0x0001580001e27983 */ /* 0x000f220000300800 */
        /* <DEDUP_REMOVED lines=8> */
[----:B------:R1:W-:Y:S02]  /*8610*/  STL [R1+0x28], R9 ;  /* 0x0000280901007387 */ /* 0x0003e40000100800 */
[----:B-1----:R-:W-:-:S02]  /*8620*/  IMAD.MOV.U32 R12, RZ, RZ, R4 ;  /* 0x000000ffff0c7224 */ /* 0x002fc400078e0004 */
[----:B------:R-:W-:Y:S01]  /*8630*/  IMAD.MOV.U32 R13, RZ, RZ, R206 ;  /* 0x000000ffff0d7224 */ /* 0x000fe200078e00ce */
[----:B------:R-:W4:Y:S01]  /*8640*/  LDL.LU R4, [R1+0x14c] ;  /* 0x00014c0001047983 */ /* 0x000f220000300800 */
[----:B------:R-:W-:Y:S02]  /*8650*/  IMAD.MOV.U32 R8, RZ, RZ, R5 ;  /* 0x000000ffff087224 */ /* 0x000fe400078e0005 */
        /* <DEDUP_REMOVED lines=9> */
[----:B-1----:R-:W-:-:S02]  /*86f0*/  IMAD.MOV.U32 R12, RZ, RZ, R229 ;  /* 0x000000ffff0c7224 */ /* 0x002fc400078e00e5 */
[----:B------:R-:W-:Y:S01]  /*8700*/  IMAD.MOV.U32 R13, RZ, RZ, R209 ;  /* 0x000000ffff0d7224 */ /* 0x000fe200078e00d1 */
[----:B------:R-:W4:Y:S01]  /*8710*/  LDL.LU R229, [R1+0x140] ;  /* 0x0001400001e57983 */ /* 0x000f220000300800 */
[----:B0-----:R-:W-:Y:S02]  /*8720*/  IMAD.MOV.U32 R8, RZ, RZ, R186 ;  /* 0x000000ffff087224 */ /* 0x001fe400078e00ba */
[----:B------:R-:W-:Y:S02]  /*8730*/  IMAD.MOV.U32 R9, RZ, RZ, R239 ;  /* 0x000000ffff097224 */ /* 0x000fe400078e00ef */
[C---:B------:R-:W-:Y:S01]  /*8740*/  IMAD.WIDE R12, R184.reuse, 0x2, R12 ;  /* 0x00000002b80c7825 */ /* 0x040fe200078e020c */
[----:B------:R-:W4:Y:S03]  /*8750*/  LDL.LU R239, [R1+0x13c] ;  /* 0x00013c0001ef7983 */ /* 0x000f260000300800 */
[----:B------:R-:W-:Y:S01]  /*8760*/  IMAD.WIDE R8, R184, 0x2, R8 ;  /* 0x00000002b8087825 */ /* 0x000fe200078e0208 */
[----:B------:R-:W4:Y:S03]  /*8770*/  LDL.LU R186, [R1+0x138] ;  /* 0x0001380001ba7983 */ /* 0x000f260000300800 */
[----:B------:R-:W-:Y:S01]  /*8780*/  IMAD.MOV.U32 R209, RZ, RZ, R13 ;  /* 0x000000ffffd17224 */ /* 0x000fe200078e000d */
[----:B------:R0:W-:Y:S04]  /*8790*/  STL [R1+0x34], R12 ;  /* 0x0000340c01007387 */ /* 0x0001e80000100800 */
[----:B------:R-:W-:Y:S04]  /*87a0*/  STL [R1+0xc8], R8 ;  /* 0x0000c80801007387 */ /* 0x000fe80000100800 */
[----:B------:R2:W-:Y:S01]  /*87b0*/  STL [R1+0x38], R9 ;  /* 0x0000380901007387 */ /* 0x0005e20000100800 */
[----:B0-----:R-:W-:-:S02]  /*87c0*/  IMAD.MOV.U32 R12, RZ, RZ, R6 ;  /* 0x000000ffff0c7224 */ /* 0x001fc400078e0006 */
[----:B------:R-:W-:Y:S01]  /*87d0*/  IMAD.MOV.U32 R13, RZ, RZ, R212 ;  /* 0x000000ffff0d7224 */ /* 0x000fe200078e00d4 */
[----:B------:R-:W4:Y:S01]  /*87e0*/  LDL.LU R6, [R1+0x134] ;  /* 0x0001340001067983 */ /* 0x000f220000300800 */
[----:B--2---:R-:W-:Y:S02]  /*87f0*/  IMAD.MOV.U32 R9, RZ, RZ, R242 ;  /* 0x000000ffff097224 */ /* 0x004fe400078e00f2 */
[----:B------:R-:W-:Y:S01]  /*8800*/  IMAD.WIDE R12, R184, 0x2, R12 ;  /* 0x00000002b80c7825 */ /* 0x000fe200078e020c */
[----:B------:R-:W2:Y:S01]  /*8810*/  LDL.LU R242, [R1+0x130] ;  /* 0x0001300001f27983 */ /* 0x000ea20000300800 */
[----:B------:R-:W-:Y:S07]  /*8820*/  HMMA.16816.F32 R72, R56, R14, R72 ;  /* 0x0000000e3848723c */ /* 0x000fee0000001848 */
[----:B------:R-:W-:-:S02]  /*8830*/  IMAD.MOV.U32 R15, RZ, RZ, R85 ;  /* 0x000000ffff0f7224 */ /* 0x000fc400078e0055 */
[----:B------:R-:W-:Y:S02]  /*8840*/  IMAD.MOV.U32 R85, RZ, RZ, R86 ;  /* 0x000000ffff557224 */ /* 0x000fe400078e0056 */
[----:B---3--:R-:W-:Y:S02]  /*8850*/  IMAD.MOV.U32 R8, RZ, RZ, R187 ;  /* 0x000000ffff087224 */ /* 0x008fe400078e00bb */
[----:B------:R-:W3:Y:S02]  /*8860*/  LDL.LU R187, [R1+0x12c] ;  /* 0x00012c0001bb7983 */ /* 0x000ee40000300800 */
[----:B------:R-:W-:Y:S02]  /*8870*/  IMAD.WIDE R8, R184, 0x2, R8 ;  /* 0x00000002b8087825 */ /* 0x000fe400078e0208 */
[----:B------:R4:W-:Y:S04]  /*8880*/  STL [R1+0x3c], R12 ;  /* 0x00003c0c01007387 */ /* 0x0009e80000100800 */
[----:B------:R0:W-:Y:S04]  /*8890*/  STL [R1+0xcc], R8 ;  /* 0x0000cc0801007387 */ /* 0x0001e80000100800 */
[----:B------:R1:W-:Y:S04]  /*88a0*/  STL [R1+0x40], R9 ;  /* 0x0000400901007387 */ /* 0x0003e80000100800 */
[----:B------:R-:W2:Y:S01]  /*88b0*/  LDL.LU R86, [R1+0xd4] ;  /* 0x0000d40001567983 */ /* 0x000ea20000300800 */
[----:B------:R-:W-:Y:S07]  /*88c0*/  HMMA.16816.F32 R180, R56, R10, R180 ;  /* 0x0000000a38b4723c */ /* 0x000fee00000018b4 */
[----:B------:R-:W-:-:S02]  /*88d0*/  IMAD.MOV.U32 R10, RZ, RZ, R252 ;  /* 0x000000ffff0a7224 */ /* 0x000fc400078e00fc */
[----:B------:R-:W-:-:S04]  /*88e0*/  IMAD.MOV.U32 R11, RZ, RZ, R188 ;  /* 0x000000ffff0b7224 */ /* 0x000fc800078e00bc */
[----:B------:R-:W-:-:S04]  /*88f0*/  IMAD.WIDE R10, R184, 0x2, R10 ;  /* 0x00000002b80a7825 */ /* 0x000fc800078e020a */
[----:B------:R-:W-:Y:S02]  /*8900*/  IMAD.MOV.U32 R252, RZ, RZ, R10 ;  /* 0x000000fffffc7224 */ /* 0x000fe400078e000a */
[----:B------:R-:W-:Y:S02]  /*8910*/  IMAD.MOV.U32 R188, RZ, RZ, R11 ;  /* 0x000000ffffbc7224 */ /* 0x000fe400078e000b */
[----:B------:R-:W-:Y:S02]  /*8920*/  IMAD.MOV.U32 R10, RZ, RZ, R190 ;  /* 0x000000ffff0a7224 */ /* 0x000fe400078e00be */
        /* <DEDUP_REMOVED lines=30> */
[----:B------:R-:W-:Y:S02]  /*8b10*/  IMAD.MOV.U32 R11, RZ, RZ, R207 ;  /* 0x000000ffff0b7224 */ /* 0x000fe400078e00cf */
[----:B------:R-:W-:Y:S02]  /*8b20*/  IMAD.MOV.U32 R212, RZ, RZ, R13 ;  /* 0x000000ffffd47224 */ /* 0x000fe400078e000d */
[----:B------:R-:W-:-:S04]  /*8b30*/  IMAD.WIDE R10, R184, 0x2, R10 ;  /* 0x00000002b80a7825 */ /* 0x000fc800078e020a */
[----:B----4-:R-:W-:Y:S02]  /*8b40*/  IMAD.MOV.U32 R12, RZ, RZ, R231 ;  /* 0x000000ffff0c7224 */ /* 0x010fe400078e00e7 */
[----:B------:R-:W-:Y:S01]  /*8b50*/  IMAD.MOV.U32 R13, RZ, RZ, R215 ;  /* 0x000000ffff0d7224 */ /* 0x000fe200078e00d7 */
[----:B------:R-:W4:Y:S01]  /*8b60*/  LDL.LU R231, [R1+0x128] ;  /* 0x0001280001e77983 */ /* 0x000f220000300800 */
[----:B0-----:R-:W-:Y:S02]  /*8b70*/  IMAD.MOV.U32 R8, RZ, RZ, R84 ;  /* 0x000000ffff087224 */ /* 0x001fe400078e0054 */
[----:B-1----:R-:W-:Y:S02]  /*8b80*/  IMAD.MOV.U32 R9, RZ, RZ, R15 ;  /* 0x000000ffff097224 */ /* 0x002fe400078e000f */
[----:B------:R-:W-:Y:S02]  /*8b90*/  IMAD.MOV.U32 R208, RZ, RZ, R10 ;  /* 0x000000ffffd07224 */ /* 0x000fe400078e000a */
[----:B------:R-:W-:-:S02]  /*8ba0*/  IMAD.MOV.U32 R207, RZ, RZ, R11 ;  /* 0x000000ffffcf7224 */ /* 0x000fc400078e000b */
[----:B------:R-:W-:Y:S02]  /*8bb0*/  IMAD.MOV.U32 R10, RZ, RZ, R211 ;  /* 0x000000ffff0a7224 */ /* 0x000fe400078e00d3 */
[----:B------:R-:W-:Y:S02]  /*8bc0*/  IMAD.MOV.U32 R11, RZ, RZ, R210 ;  /* 0x000000ffff0b7224 */ /* 0x000fe400078e00d2 */
[----:B------:R-:W-:-:S04]  /*8bd0*/  IMAD.WIDE R12, R184, 0x2, R12 ;  /* 0x00000002b80c7825 */ /* 0x000fc800078e020c */
[C---:B------:R-:W-:Y:S01]  /*8be0*/  IMAD.WIDE R8, R184.reuse, 0x2, R8 ;  /* 0x00000002b8087825 */ /* 0x040fe200078e0208 */
[----:B------:R0:W-:Y:S03]  /*8bf0*/  STL [R1+0x44], R12 ;  /* 0x0000440c01007387 */ /* 0x0001e60000100800 */
[----:B------:R-:W-:Y:S01]  /*8c00*/  IMAD.WIDE R10, R184, 0x2, R10 ;  /* 0x00000002b80a7825 */ /* 0x000fe200078e020a */
[----:B------:R-:W-:Y:S03]  /*8c10*/  STL [R1+0xd0], R8 ;  /* 0x0000d00801007387 */ /* 0x000fe60000100800 */
[----:B------:R-:W-:Y:S01]  /*8c20*/  IMAD.MOV.U32 R215, RZ, RZ, R13 ;  /* 0x000000ffffd77224 */ /* 0x000fe200078e000d */
[----:B------:R1:W-:Y:S01]  /*8c30*/  STL [R1+0x48], R9 ;  /* 0x0000480901007387 */ /* 0x0003e20000100800 */
[----:B------:R-:W-:-:S02]  /*8c40*/  IMAD.MOV.U32 R211, RZ, RZ, R10 ;  /* 0x000000ffffd37224 */ /* 0x000fc400078e000a */
[----:B------:R-:W-:Y:S02]  /*8c50*/  IMAD.MOV.U32 R210, RZ, RZ, R11 ;  /* 0x000000ffffd27224 */ /* 0x000fe400078e000b */
[----:B0-----:R-:W-:Y:S02]  /*8c60*/  IMAD.MOV.U32 R12, RZ, RZ, R85 ;  /* 0x000000ffff0c7224 */ /* 0x001fe400078e0055 */
[----:B------:R-:W-:Y:S02]  /*8c70*/  IMAD.MOV.U32 R13, RZ, RZ, R218 ;  /* 0x000000ffff0d7224 */ /* 0x000fe400078e00da */
[----:B------:R-:W-:Y:S02]  /*8c80*/  IMAD.MOV.U32 R10, RZ, RZ, R214 ;  /* 0x000000ffff0a7224 */ /* 0x000fe400078e00d6 */
[----:B------:R-:W-:Y:S02]  /*8c90*/  IMAD.MOV.U32 R11, RZ, RZ, R213 ;  /* 0x000000ffff0b7224 */ /* 0x000fe400078e00d5 */
[----:B-1----:R-:W-:-:S02]  /*8ca0*/  IMAD.MOV.U32 R9, RZ, RZ, R243 ;  /* 0x000000ffff097224 */ /* 0x002fc400078e00f3 */
[C---:B------:R-:W-:Y:S01]  /*8cb0*/  IMAD.WIDE R12, R184.reuse, 0x2, R12 ;  /* 0x00000002b80c7825 */ /* 0x040fe200078e020c */
[----:B------:R-:W3:Y:S03]  /*8cc0*/  LDL.LU R243, [R1+0x124] ;  /* 0x0001240001f37983 */ /* 0x000ee60000300800 */
[----:B------:R-:W-:Y:S01]  /*8cd0*/  IMAD.WIDE R10, R184, 0x2, R10 ;  /* 0x00000002b80a7825 */ /* 0x000fe200078e020a */
[----:B------:R0:W-:Y:S03]  /*8ce0*/  STL [R1+0x4c], R12 ;  /* 0x00004c0c01007387 */ /* 0x0001e60000100800 */
[----:B------:R-:W-:Y:S02]  /*8cf0*/  IMAD.MOV.U32 R214, RZ, RZ, R10 ;  /* 0x000000ffffd67224 */ /* 0x000fe400078e000a */
[----:B------:R-:W-:-:S02]  /*8d00*/  IMAD.MOV.U32 R213, RZ, RZ, R11 ;  /* 0x000000ffffd57224 */ /* 0x000fc400078e000b */
[----:B------:R-:W-:Y:S02]  /*8d10*/  IMAD.MOV.U32 R10, RZ, RZ, R217 ;  /* 0x000000ffff0a7224 */ /* 0x000fe400078e00d9 */
[----:B------:R-:W-:Y:S02]  /*8d20*/  IMAD.MOV.U32 R11, RZ, RZ, R216 ;  /* 0x000000ffff0b7224 */ /* 0x000fe400078e00d8 */
[----:B------:R-:W-:Y:S02]  /*8d30*/  IMAD.MOV.U32 R218, RZ, RZ, R13 ;  /* 0x000000ffffda7224 */ /* 0x000fe400078e000d */
[----:B0-----:R-:W-:Y:S02]  /*8d40*/  IMAD.MOV.U32 R12, RZ, RZ, R246 ;  /* 0x000000ffff0c7224 */ /* 0x001fe400078e00f6 */
[----:B------:R-:W-:Y:S02]  /*8d50*/  IMAD.MOV.U32 R13, RZ, RZ, R221 ;  /* 0x000000ffff0d7224 */ /* 0x000fe400078e00dd */
[----:B------:R-:W-:-:S04]  /*8d60*/  IMAD.WIDE R10, R184, 0x2, R10 ;  /* 0x00000002b80a7825 */ /* 0x000fc800078e020a */
[----:B------:R-:W-:-:S04]  /*8d70*/  IMAD.WIDE R12, R184, 0x2, R12 ;  /* 0x00000002b80c7825 */ /* 0x000fc800078e020c */
[----:B------:R-:W-:Y:S02]  /*8d80*/  IMAD.MOV.U32 R217, RZ, RZ, R10 ;  /* 0x000000ffffd97224 */ /* 0x000fe400078e000a */
[----:B------:R-:W-:Y:S02]  /*8d90*/  IMAD.MOV.U32 R216, RZ, RZ, R11 ;  /* 0x000000ffffd87224 */ /* 0x000fe400078e000b */
[----:B------:R-:W-:Y:S02]  /*8da0*/  IMAD.MOV.U32 R10, RZ, RZ, R220 ;  /* 0x000000ffff0a7224 */ /* 0x000fe400078e00dc */
[----:B------:R-:W-:Y:S02]  /*8db0*/  IMAD.MOV.U32 R11, RZ, RZ, R219 ;  /* 0x000000ffff0b7224 */ /* 0x000fe400078e00db */
[----:B------:R-:W-:Y:S02]  /*8dc0*/  IMAD.MOV.U32 R221, RZ, RZ, R13 ;  /* 0x000000ffffdd7224 */ /* 0x000fe400078e000d */
        /* <DEDUP_REMOVED lines=16> */
[----:B--2---:R-:W-:-:S04]  /*8ed0*/  IMAD.MOV.U32 R8, RZ, RZ, R86 ;  /* 0x000000ffff087224 */ /* 0x004fc800078e0056 */
[----:B------:R-:W-:-:S05]  /*8ee0*/  IMAD.WIDE R8, R184, 0x2, R8 ;  /* 0x00000002b8087825 */ /* 0x000fca00078e0208 */
[----:B------:R0:W-:Y:S04]  /*8ef0*/  STL [R1+0xd4], R8 ;  /* 0x0000d40801007387 */ /* 0x0001e80000100800 */
[----:B------:R1:W-:Y:S04]  /*8f00*/  STL [R1+0x50], R9 ;  /* 0x0000500901007387 */ /* 0x0003e80000100800 */
[----:B------:R-:W2:Y:S01]  /*8f10*/  LDL.LU R246, [R1+0x120] ;  /* 0x0001200001f67983 */ /* 0x000ea20000300800 */
[----:B0-----:R-:W-:Y:S02]  /*8f20*/  IMAD.MOV.U32 R8, RZ, RZ, R92 ;  /* 0x000000ffff087224 */ /* 0x001fe400078e005c */
[----:B-1----:R-:W-:-:S04]  /*8f30*/  IMAD.MOV.U32 R9, RZ, RZ, R87 ;  /* 0x000000ffff097224 */ /* 0x002fc800078e0057 */
[----:B------:R-:W-:Y:S01]  /*8f40*/  IMAD.WIDE R8, R184, 0x2, R8 ;  /* 0x00000002b8087825 */ /* 0x000fe200078e0208 */
[----:B------:R0:W-:Y:S04]  /*8f50*/  STL [R1+0x54], R12 ;  /* 0x0000540c01007387 */ /* 0x0001e80000100800 */
[----:B------:R1:W-:Y:S04]  /*8f60*/  STL [R1+0xd8], R8 ;  /* 0x0000d80801007387 */ /* 0x0003e80000100800 */
[----:B------:R1:W-:Y:S01]  /*8f70*/  STL [R1+0x58], R9 ;  /* 0x0000580901007387 */ /* 0x0003e20000100800 */
[----:B0-----:R-:W-:-:S02]  /*8f80*/  IMAD.MOV.U32 R12, RZ, RZ, R93 ;  /* 0x000000ffff0c7224 */ /* 0x001fc400078e005d */
[----:B------:R-:W-:Y:S02]  /*8f90*/  IMAD.MOV.U32 R13, RZ, RZ, R223 ;  /* 0x000000ffff0d7224 */ /* 0x000fe400078e00df */
[----:B-1----:R-:W-:Y:S02]  /*8fa0*/  IMAD.MOV.U32 R8, RZ, RZ, R247 ;  /* 0x000000ffff087224 */ /* 0x002fe400078e00f7 */
[----:B------:R-:W-:Y:S02]  /*8fb0*/  IMAD.MOV.U32 R9, RZ, RZ, R235 ;  /* 0x000000ffff097224 */ /* 0x000fe400078e00eb */
[C---:B------:R-:W-:Y:S01]  /*8fc0*/  IMAD.WIDE R12, R184.reuse, 0x2, R12 ;  /* 0x00000002b80c7825 */ /* 0x040fe200078e020c */
[----:B------:R-:W2:Y:S03]  /*8fd0*/  LDL.LU R235, [R1+0x11c] ;  /* 0x00011c0001eb7983 */ /* 0x000ea60000300800 */
[----:B------:R-:W-:Y:S01]  /*8fe0*/  IMAD.WIDE R8, R184, 0x2, R8 ;  /* 0x00000002b8087825 */ /* 0x000fe200078e0208 */
[----:B------:R-:W2:Y:S03]  /*8ff0*/  LDL.LU R247, [R1+0x118] ;  /* 0x0001180001f77983 */ /* 0x000ea60000300800 */
[----:B------:R-:W-:Y:S01]  /*9000*/  IMAD.MOV.U32 R223, RZ, RZ, R13 ;  /* 0x000000ffffdf7224 */ /* 0x000fe200078e000d */
[----:B------:R0:W-:Y:S04]  /*9010*/  STL [R1+0x5c], R12 ;  /* 0x00005c0c01007387 */ /* 0x0001e80000100800 */
[----:B------:R1:W-:Y:S04]  /*9020*/  STL [R1+0xdc], R8 ;  /* 0x0000dc0801007387 */ /* 0x0003e80000100800 */
[----:B------:R1:W-:Y:S01]  /*9030*/  STL [R1+0x60], R9 ;  /* 0x0000600901007387 */ /* 0x0003e20000100800 */
[----:B0-----:R-:W-:-:S02]  /*9040*/  IMAD.MOV.U32 R12, RZ, RZ, R249 ;  /* 0x000000ffff0c7224 */ /* 0x001fc400078e00f9 */
[----:B------:R-:W-:Y:S01]  /*9050*/  IMAD.MOV.U32 R13, RZ, RZ, R225 ;  /* 0x000000ffff0d7224 */ /* 0x000fe200078e00e1 */
[----:B------:R-:W2:Y:S01]  /*9060*/  LDL.LU R249, [R1+0x114] ;  /* 0x0001140001f97983 */ /* 0x000ea20000300800 */
[----:B-1----:R-:W-:Y:S02]  /*9070*/  IMAD.MOV.U32 R8, RZ, RZ, R95 ;  /* 0x000000ffff087224 */ /* 0x002fe400078e005f */
[----:B------:R-:W-:Y:S02]  /*9080*/  IMAD.MOV.U32 R9, RZ, RZ, R94 ;  /* 0x000000ffff097224 */ /* 0x000fe400078e005e */
[----:B------:R-:W-:-:S04]  /*9090*/  IMAD.WIDE R12, R184, 0x2, R12 ;  /* 0x00000002b80c7825 */ /* 0x000fc800078e020c */
[----:B------:R-:W-:Y:S01]  /*90a0*/  IMAD.WIDE R8, R184, 0x2, R8 ;  /* 0x00000002b8087825 */ /* 0x000fe200078e0208 */
[----:B------:R-:W-:Y:S04]  /*90b0*/  STL [R1+0x64], R12 ;  /* 0x0000640c01007387 */ /* 0x000fe80000100800 */
[----:B------:R0:W-:Y:S04]  /*90c0*/  STL [R1+0xe0], R8 ;  /* 0x0000e00801007387 */ /* 0x0001e80000100800 */
[----:B------:R1:W-:Y:S04]  /*90d0*/  STL [R1+0x68], R9 ;  /* 0x0000680901007387 */ /* 0x0003e80000100800 */
[----:B------:R-:W2:Y:S01]  /*90e0*/  LDL.LU R251, [R1+0x110] ;  /* 0x0001100001fb7983 */ /* 0x000ea20000300800 */
[----:B0-----:R-:W-:-:S03]  /*90f0*/  IMAD.MOV.U32 R8, RZ, RZ, R112 ;  /* 0x000000ffff087224 */ /* 0x001fc600078e0070 */
[----:B------:R-:W2:Y:S01]  /*9100*/  LDL.LU R4, [R1+0x10c] ;  /* 0x00010c0001047983 */ /* 0x000ea20000300800 */
[----:B-1----:R-:W-:-:S04]  /*9110*/  IMAD.MOV.U32 R9, RZ, RZ, R236 ;  /* 0x000000ffff097224 */ /* 0x002fc800078e00ec */
[----:B------:R-:W-:-:S04]  /*9120*/  IMAD.WIDE R8, R184, 0x2, R8 ;  /* 0x00000002b8087825 */ /* 0x000fc800078e0208 */
        /* <DEDUP_REMOVED lines=8> */
[----:B----4-:R-:W-:Y:S02]  /*91b0*/  IMAD.MOV.U32 R11, RZ, RZ, R113 ;  /* 0x000000ffff0b7224 */ /* 0x010fe400078e0071 */
[----:B------:R-:W-:-:S04]  /*91c0*/  IMAD.WIDE R8, R184, 0x2, R8 ;  /* 0x00000002b8087825 */ /* 0x000fc800078e0208 */
[----:B------:R-:W-:Y:S01]  /*91d0*/  IMAD.WIDE R10, R184, 0x2, R10 ;  /* 0x00000002b80a7825 */ /* 0x000fe200078e020a */
[----:B------:R-:W-:Y:S04]  /*91e0*/  STL [R1+0x74], R8 ;  /* 0x0000740801007387 */ /* 0x000fe80000100800 */
[----:B------:R-:W-:Y:S04]  /*91f0*/  STL [R1+0xe8], R10 ;  /* 0x0000e80a01007387 */ /* 0x000fe80000100800 */
[----:B------:R0:W-:Y:S02]  /*9200*/  STL [R1+0x78], R11 ;  /* 0x0000780b01007387 */ /* 0x0001e40000100800 */
[----:B0-----:R-:W-:-:S02]  /*9210*/  IMAD.MOV.U32 R11, RZ, RZ, R186 ;  /* 0x000000ffff0b7224 */ /* 0x001fc400078e00ba */
[----:B------:R-:W4:Y:S01]  /*9220*/  LDL.LU R186, [R1+0x104] ;  /* 0x0001040001ba7983 */ /* 0x000f220000300800 */
[----:B------:R-:W-:Y:S02]  /*9230*/  IMAD.MOV.U32 R238, RZ, RZ, R9 ;  /* 0x000000ffffee7224 */ /* 0x000fe400078e0009 */
[----:B------:R-:W-:Y:S02]  /*9240*/  IMAD.MOV.U32 R8, RZ, RZ, R97 ;  /* 0x000000ffff087224 */ /* 0x000fe400078e0061 */
[----:B------:R-:W-:Y:S02]  /*9250*/  IMAD.MOV.U32 R9, RZ, RZ, R240 ;  /* 0x000000ffff097224 */ /* 0x000fe400078e00f0 */
[----:B------:R-:W-:Y:S02]  /*9260*/  IMAD.MOV.U32 R10, RZ, RZ, R6 ;  /* 0x000000ffff0a7224 */ /* 0x000fe400078e0006 */
[C---:B------:R-:W-:Y:S01]  /*9270*/  IMAD.WIDE R8, R184.reuse, 0x2, R8 ;  /* 0x00000002b8087825 */ /* 0x040fe200078e0208 */
[----:B------:R0:W5:Y:S03]  /*9280*/  LDL.LU R6, [R1+0x100] ;  /* 0x0001000001067983 */ /* 0x0001660000300800 */
[----:B------:R-:W-:Y:S01]  /*9290*/  IMAD.WIDE R10, R184, 0x2, R10 ;  /* 0x00000002b80a7825 */ /* 0x000fe200078e020a */
[----:B------:R3:W-:Y:S03]  /*92a0*/  STL [R1+0x7c], R8 ;  /* 0x00007c0801007387 */ /* 0x0007e60000100800 */
[----:B------:R-:W-:Y:S01]  /*92b0*/  IMAD.MOV.U32 R240, RZ, RZ, R9 ;  /* 0x000000fffff07224 */ /* 0x000fe200078e0009 */
[----:B------:R1:W-:Y:S04]  /*92c0*/  STL [R1+0xec], R10 ;  /* 0x0000ec0a01007387 */ /* 0x0003e80000100800 */
[----:B------:R0:W-:Y:S01]  /*92d0*/  STL [R1+0x80], R11 ;  /* 0x0000800b01007387 */ /* 0x0001e20000100800 */
[----:B---3--:R-:W-:-:S02]  /*92e0*/  IMAD.MOV.U32 R8, RZ, RZ, R187 ;  /* 0x000000ffff087224 */ /* 0x008fc400078e00bb */
[----:B------:R-:W-:Y:S02]  /*92f0*/  IMAD.MOV.U32 R9, RZ, RZ, R242 ;  /* 0x000000ffff097224 */ /* 0x000fe400078e00f2 */
[----:B-1----:R-:W-:Y:S02]  /*9300*/  IMAD.MOV.U32 R10, RZ, RZ, R99 ;  /* 0x000000ffff0a7224 */ /* 0x002fe400078e0063 */
[----:B0-----:R-:W-:Y:S02]  /*9310*/  IMAD.MOV.U32 R11, RZ, RZ, R98 ;  /* 0x000000ffff0b7224 */ /* 0x001fe400078e0062 */
[----:B------:R-:W-:-:S04]  /*9320*/  IMAD.WIDE R8, R184, 0x2, R8 ;  /* 0x00000002b8087825 */ /* 0x000fc800078e0208 */
[----:B------:R-:W-:Y:S01]  /*9330*/  IMAD.WIDE R10, R184, 0x2, R10 ;  /* 0x00000002b80a7825 */ /* 0x000fe200078e020a */
[----:B------:R0:W-:Y:S03]  /*9340*/  STL [R1+0x84], R8 ;  /* 0x0000840801007387 */ /* 0x0001e60000100800 */
[----:B------:R-:W-:Y:S01]  /*9350*/  IMAD.MOV.U32 R225, RZ, RZ, R13 ;  /* 0x000000ffffe17224 */ /* 0x000fe200078e000d */
[----:B------:R1:W-:Y:S01]  /*9360*/  STL [R1+0xf0], R10 ;  /* 0x0000f00a01007387 */ /* 0x0003e20000100800 */
[----:B------:R-:W-:Y:S02]  /*9370*/  IMAD.MOV.U32 R242, RZ, RZ, R9 ;  /* 0x000000fffff27224 */ /* 0x000fe400078e0009 */
[----:B------:R-:W-:Y:S01]  /*9380*/  IMAD.MOV.U32 R12, RZ, RZ, R227 ;  /* 0x000000ffff0c7224 */ /* 0x000fe200078e00e3 */
[----:B------:R3:W-:Y:S01]  /*9390*/  STL [R1+0x88], R11 ;  /* 0x0000880b01007387 */ /* 0x0007e20000100800 */
[----:B------:R-:W-:-:S02]  /*93a0*/  IMAD.MOV.U32 R13, RZ, RZ, R226 ;  /* 0x000000ffff0d7224 */ /* 0x000fc400078e00e2 */
[----:B0-----:R-:W-:Y:S02]  /*93b0*/  IMAD.MOV.U32 R8, RZ, RZ, R108 ;  /* 0x000000ffff087224 */ /* 0x001fe400078e006c */
[----:B------:R-:W-:Y:S02]  /*93c0*/  IMAD.MOV.U32 R9, RZ, RZ, R244 ;  /* 0x000000ffff097224 */ /* 0x000fe400078e00f4 */
[----:B-1----:R-:W-:Y:S02]  /*93d0*/  IMAD.MOV.U32 R10, RZ, RZ, R100 ;  /* 0x000000ffff0a7224 */ /* 0x002fe400078e0064 */
[----:B---3--:R-:W-:Y:S02]  /*93e0*/  IMAD.MOV.U32 R11, RZ, RZ, R109 ;  /* 0x000000ffff0b7224 */ /* 0x008fe400078e006d */
[----:B------:R-:W-:-:S04]  /*93f0*/  IMAD.WIDE R12, R184, 0x2, R12 ;  /* 0x00000002b80c7825 */ /* 0x000fc800078e020c */
[----:B------:R-:W-:-:S04]  /*9400*/  IMAD.WIDE R8, R184, 0x2, R8 ;  /* 0x00000002b8087825 */ /* 0x000fc800078e0208 */
[----:B------:R-:W-:Y:S01]  /*9410*/  IMAD.WIDE R10, R184, 0x2, R10 ;  /* 0x00000002b80a7825 */ /* 0x000fe200078e020a */
[----:B------:R0:W-:Y:S03]  /*9420*/  STL [R1+0x8c], R8 ;  /* 0x00008c0801007387 */ /* 0x0001e60000100800 */
[----:B------:R-:W-:Y:S02]  /*9430*/  IMAD.MOV.U32 R227, RZ, RZ, R12 ;  /* 0x000000ffffe37224 */ /* 0x000fe400078e000c */
[----:B------:R-:W-:Y:S01]  /*9440*/  IMAD.MOV.U32 R226, RZ, RZ, R13 ;  /* 0x000000ffffe27224 */ /* 0x000fe200078e000d */
[----:B------:R1:W-:Y:S01]  /*9450*/  STL [R1+0xf4], R10 ;  /* 0x0000f40a01007387 */ /* 0x0003e20000100800 */
[----:B------:R-:W-:Y:S02]  /*9460*/  IMAD.MOV.U32 R12, RZ, RZ, R237 ;  /* 0x000000ffff0c7224 */ /* 0x000fe400078e00ed */
[----:B------:R-:W-:Y:S01]  /*9470*/  IMAD.MOV.U32 R13, RZ, RZ, R228 ;  /* 0x000000ffff0d7224 */ /* 0x000fe200078e00e4 */
[----:B------:R3:W-:Y:S01]  /*9480*/  STL [R1+0x90], R11 ;  /* 0x0000900b01007387 */ /* 0x0007e20000100800 */
[----:B------:R-:W-:-:S02]  /*9490*/  IMAD.MOV.U32 R244, RZ, RZ, R9 ;  /* 0x000000fffff47224 */ /* 0x000fc400078e0009 */
[----:B0-----:R-:W-:Y:S02]  /*94a0*/  IMAD.MOV.U32 R8, RZ, RZ, R101 ;  /* 0x000000ffff087224 */ /* 0x001fe400078e0065 */
[----:B------:R-:W-:-:S04]  /*94b0*/  IMAD.WIDE R12, R184, 0x2, R12 ;  /* 0x00000002b80c7825 */ /* 0x000fc800078e020c */
[----:B-1----:R-:W-:Y:S02]  /*94c0*/  IMAD.MOV.U32 R10, RZ, RZ, R105 ;  /* 0x000000ffff0a7224 */ /* 0x002fe400078e0069 */
[----:B---3--:R-:W-:Y:S02]  /*94d0*/  IMAD.MOV.U32 R11, RZ, RZ, R104 ;  /* 0x000000ffff0b7224 */ /* 0x008fe400078e0068 */
[----:B------:R-:W-:Y:S02]  /*94e0*/  IMAD.MOV.U32 R237, RZ, RZ, R12 ;  /* 0x000000ffffed7224 */ /* 0x000fe400078e000c */
[----:B------:R-:W-:-:S04]  /*94f0*/  IMAD.WIDE R10, R184, 0x2, R10 ;  /* 0x00000002b80a7825 */ /* 0x000fc800078e020a */
[----:B------:R-:W-:Y:S02]  /*9500*/  IMAD.MOV.U32 R228, RZ, RZ, R13 ;  /* 0x000000ffffe47224 */ /* 0x000fe400078e000d */
[----:B------:R-:W-:Y:S02]  /*9510*/  IMAD.MOV.U32 R12, RZ, RZ, R239 ;  /* 0x000000ffff0c7224 */ /* 0x000fe400078e00ef */
[----:B------:R-:W-:-:S04]  /*9520*/  IMAD.MOV.U32 R13, RZ, RZ, R229 ;  /* 0x000000ffff0d7224 */ /* 0x000fc800078e00e5 */
[----:B------:R-:W-:-:S04]  /*9530*/  IMAD.WIDE R12, R184, 0x2, R12 ;  /* 0x00000002b80c7825 */ /* 0x000fc800078e020c */
[----:B------:R-:W-:Y:S02]  /*9540*/  IMAD.MOV.U32 R239, RZ, RZ, R12 ;  /* 0x000000ffffef7224 */ /* 0x000fe400078e000c */
[----:B------:R-:W-:Y:S02]  /*9550*/  IMAD.MOV.U32 R229, RZ, RZ, R13 ;  /* 0x000000ffffe57224 */ /* 0x000fe400078e000d */
[----:B------:R-:W-:Y:S02]  /*9560*/  IMAD.MOV.U32 R12, RZ, RZ, R241 ;  /* 0x000000ffff0c7224 */ /* 0x000fe400078e00f1 */
[----:B------:R-:W-:Y:S01]  /*9570*/  IMAD.MOV.U32 R13, RZ, RZ, R230 ;  /* 0x000000ffff0d7224 */ /* 0x000fe200078e00e6 */
[----:B------:R-:W0:Y:S03]  /*9580*/  S2R R187, SR_TID.X ;  /* 0x0000000000bb7919 */ /* 0x000e260000002100 */
[----:B------:R-:W-:-:S04]  /*9590*/  IMAD.WIDE R12, R184, 0x2, R12 ;  /* 0x00000002b80c7825 */ /* 0x000fc800078e020c */
[----:B------:R-:W-:Y:S02]  /*95a0*/  IMAD.MOV.U32 R241, RZ, RZ, R12 ;  /* 0x000000fffff17224 */ /* 0x000fe400078e000c */
[----:B------:R-:W-:Y:S02]  /*95b0*/  IMAD.MOV.U32 R230, RZ, RZ, R13 ;  /* 0x000000ffffe67224 */ /* 0x000fe400078e000d */
[----:B------:R-:W-:Y:S02]  /*95c0*/  IMAD.MOV.U32 R12, RZ, RZ, R243 ;  /* 0x000000ffff0c7224 */ /* 0x000fe400078e00f3 */
[----:B------:R-:W-:-:S04]  /*95d0*/  IMAD.MOV.U32 R13, RZ, RZ, R231 ;  /* 0x000000ffff0d7224 */ /* 0x000fc800078e00e7 */
[----:B------:R-:W-:-:S04]  /*95e0*/  IMAD.WIDE R12, R184, 0x2, R12 ;  /* 0x00000002b80c7825 */ /* 0x000fc800078e020c */
[----:B--2---:R-:W-:-:S04]  /*95f0*/  IMAD.MOV.U32 R9, RZ, RZ, R246 ;  /* 0x000000ffff097224 */ /* 0x004fc800078e00f6 */
[----:B------:R-:W-:-:S04]  /*9600*/  IMAD.WIDE R8, R184, 0x2, R8 ;  /* 0x00000002b8087825 */ /* 0x000fc800078e0208 */
[----:B------:R-:W-:Y:S01]  /*9610*/  IMAD.MOV.U32 R246, RZ, RZ, R9 ;  /* 0x000000fffff67224 */ /* 0x000fe200078e0009 */
[----:B------:R1:W-:Y:S04]  /*9620*/  STL [R1+0x94], R8 ;  /* 0x0000940801007387 */ /* 0x0003e80000100800 */
[----:B------:R2:W-:Y:S04]  /*9630*/  STL [R1+0xf8], R10 ;  /* 0x0000f80a01007387 */ /* 0x0005e80000100800 */
[----:B------:R-:W-:Y:S01]  /*9640*/  STL [R1+0x98], R11 ;  /* 0x0000980b01007387 */ /* 0x000fe20000100800 */
[----:B-1----:R-:W-:-:S02]  /*9650*/  IMAD.MOV.U32 R8, RZ, RZ, R16 ;  /* 0x000000ffff087224 */ /* 0x002fc400078e0010 */
[----:B------:R-:W-:Y:S02]  /*9660*/  IMAD.MOV.U32 R9, RZ, RZ, R248 ;  /* 0x000000ffff097224 */ /* 0x000fe400078e00f8 */
[----:B--2---:R-:W-:Y:S02]  /*9670*/  IMAD.MOV.U32 R10, RZ, RZ, R17 ;  /* 0x000000ffff0a7224 */ /* 0x004fe400078e0011 */
[----:B------:R-:W-:-:S04]  /*9680*/  IMAD.WIDE R8, R184, 0x2, R8 ;  /* 0x00000002b8087825 */ /* 0x000fc800078e0208 */
[----:B------:R-:W-:Y:S01]  /*9690*/  IMAD.MOV.U32 R248, RZ, RZ, R9 ;  /* 0x000000fffff87224 */ /* 0x000fe200078e0009 */
[----:B------:R1:W-:Y:S02]  /*96a0*/  STL [R1+0x9c], R8 ;  /* 0x00009c0801007387 */ /* 0x0003e40000100800 */
[----:B-1----:R-:W-:Y:S02]  /*96b0*/  IMAD.MOV.U32 R8, RZ, RZ, R20 ;  /* 0x000000ffff087224 */ /* 0x002fe400078e0014 */
[----:B------:R-:W-:Y:S02]  /*96c0*/  IMAD.MOV.U32 R9, RZ, RZ, R250 ;  /* 0x000000ffff097224 */ /* 0x000fe400078e00fa */
[----:B------:R-:W-:-:S04]  /*96d0*/  IMAD.MOV.U32 R11, RZ, RZ, R249 ;  /* 0x000000ffff0b7224 */ /* 0x000fc800078e00f9 */
[----:B------:R-:W-:-:S04]  /*96e0*/  IMAD.WIDE R10, R184, 0x2, R10 ;  /* 0x00000002b80a7825 */ /* 0x000fc800078e020a */
[----:B------:R-:W-:Y:S01]  /*96f0*/  IMAD.MOV.U32 R249, RZ, RZ, R11 ;  /* 0x000000fffff97224 */ /* 0x000fe200078e000b */
[----:B------:R1:W-:Y:S01]  /*9700*/  STL [R1+0xa0], R10 ;  /* 0x0000a00a01007387 */ /* 0x0003e20000100800 */
[----:B------:R-:W-:-:S04]  /*9710*/  IMAD.WIDE R8, R184, 0x2, R8 ;  /* 0x00000002b8087825 */ /* 0x000fc800078e0208 */
[----:B-1----:R-:W-:Y:S02]  /*9720*/  IMAD.MOV.U32 R10, RZ, RZ, R21 ;  /* 0x000000ffff0a7224 */ /* 0x002fe400078e0015 */
[----:B------:R-:W-:-:S04]  /*9730*/  IMAD.MOV.U32 R11, RZ, RZ, R251 ;  /* 0x000000ffff0b7224 */ /* 0x000fc800078e00fb */
[----:B------:R-:W-:Y:S01]  /*9740*/  IMAD.WIDE R10, R184, 0x2, R10 ;  /* 0x00000002b80a7825 */ /* 0x000fe200078e020a */
[----:B------:R1:W-:Y:S04]  /*9750*/  STL [R1+0xa4], R8 ;  /* 0x0000a40801007387 */ /* 0x0003e80000100800 */
[----:B------:R1:W-:Y:S01]  /*9760*/  STL [R1+0xa8], R10 ;  /* 0x0000a80a01007387 */ /* 0x0003e20000100800 */
[----:B------:R-:W-:Y:S02]  /*9770*/  IMAD.MOV.U32 R243, RZ, RZ, R12 ;  /* 0x000000fffff37224 */ /* 0x000fe400078e000c */
[----:B------:R-:W-:Y:S02]  /*9780*/  IMAD.MOV.U32 R231, RZ, RZ, R13 ;  /* 0x000000ffffe77224 */ /* 0x000fe400078e000d */
[----:B------:R-:W-:-:S02]  /*9790*/  IMAD.MOV.U32 R12, RZ, RZ, R245 ;  /* 0x000000ffff0c7224 */ /* 0x000fc400078e00f5 */
[----:B------:R-:W-:-:S04]  /*97a0*/  IMAD.MOV.U32 R13, RZ, RZ, R232 ;  /* 0x000000ffff0d7224 */ /* 0x000fc800078e00e8 */
[----:B------:R-:W-:-:S04]  /*97b0*/  IMAD.WIDE R12, R184, 0x2, R12 ;  /* 0x00000002b80c7825 */ /* 0x000fc800078e020c */
[----:B------:R-:W-:Y:S02]  /*97c0*/  IMAD.MOV.U32 R245, RZ, RZ, R12 ;  /* 0x000000fffff57224 */ /* 0x000fe400078e000c */
[----:B------:R-:W-:Y:S02]  /*97d0*/  IMAD.MOV.U32 R232, RZ, RZ, R13 ;  /* 0x000000ffffe87224 */ /* 0x000fe400078e000d */
[----:B------:R-:W-:Y:S02]  /*97e0*/  IMAD.MOV.U32 R12, RZ, RZ, R247 ;  /* 0x000000ffff0c7224 */ /* 0x000fe400078e00f7 */
[----:B------:R-:W-:Y:S02]  /*97f0*/  IMAD.MOV.U32 R13, RZ, RZ, R235 ;  /* 0x000000ffff0d7224 */ /* 0x000fe400078e00eb */
[----:B------:R-:W-:Y:S01]  /*9800*/  IMAD.MOV.U32 R14, RZ, RZ, c[0x0][0x188] ;  /* 0x00006200ff0e7624 */ /* 0x000fe200078e00ff */
[----:B0-----:R-:W-:Y:S01]  /*9810*/  SHF.R.U32.HI R187, RZ, 0x6, R187 ;  /* 0x00000006ffbb7819 */ /* 0x001fe200000116bb */
[----:B------:R-:W-:Y:S01]  /*9820*/  IMAD.WIDE R12, R184, 0x2, R12 ;  /* 0x00000002b80c7825 */ /* 0x000fe200078e020c */
[----:B------:R-:W-:Y:S01]  /*9830*/  HMMA.16816.F32 R76, R56, R22, R76 ;  /* 0x00000016384c723c */ /* 0x000fe2000000184c */
[----:B------:R-:W-:-:S02]  /*9840*/  UIADD3 UR4, UR4, -0x20, URZ ;  /* 0xffffffe004047890 */ /* 0x000fc4000fffe03f */
[----:B------:R-:W-:Y:S01]  /*9850*/  IMAD.SHL.U32 R14, R14, 0x20, RZ ;  /* 0x000000200e0e7824 */ /* 0x000fe200078e00ff */
[----:B------:R-:W-:Y:S01]  /*9860*/  SGXT.U32 R187, R187, 0x1 ;  /* 0x00000001bbbb781a */ /* 0x000fe20000000000 */
[----:B------:R-:W-:-:S03]  /*9870*/  IMAD.MOV.U32 R247, RZ, RZ, R12 ;  /* 0x000000fffff77224 */ /* 0x000fc600078e000c */
[----:B------:R-:W-:Y:S01]  /*9880*/  HMMA.16816.F32 R80, R56, R18, R80 ;  /* 0x000000123850723c */ /* 0x000fe20000001850 */
[----:B----4-:R-:W-:-:S04]  /*9890*/  IADD3 R186, R186, -0x1, RZ ;  /* 0xffffffffbaba7810 */ /* 0x010fc80007ffe0ff */
[----:B------:R-:W-:-:S03]  /*98a0*/  ISETP.NE.U32.AND P0, PT, R186, RZ, PT ;  /* 0x000000ffba00720c */ /* 0x000fc60003f05070 */
[----:B------:R-:W-:Y:S01]  /*98b0*/  HMMA.16816.F32 R168, R56, R106, R168 ;  /* 0x0000006a38a8723c */ /* 0x000fe200000018a8 */
[----:B------:R-:W-:Y:S02]  /*98c0*/  IMAD.MOV.U32 R235, RZ, RZ, R13 ;  /* 0x000000ffffeb7224 */ /* 0x000fe400078e000d */
[----:B------:R-:W-:-:S05]  /*98d0*/  IMAD.WIDE R4, R14, 0x2, R4 ;  /* 0x000000020e047825 */ /* 0x000fca00078e0204 */
[----:B------:R-:W-:Y:S01]  /*98e0*/  HMMA.16816.F32 R172, R56, R102, R172 ;  /* 0x0000006638ac723c */ /* 0x000fe200000018ac */
[----:B------:R-:W-:Y:S02]  /*98f0*/  IMAD.MOV.U32 R250, RZ, RZ, R9 ;  /* 0x000000fffffa7224 */ /* 0x000fe400078e0009 */
[----:B------:R-:W-:-:S05]  /*9900*/  IMAD.MOV.U32 R251, RZ, RZ, R11 ;  /* 0x000000fffffb7224 */ /* 0x000fca00078e000b */
[C---:B------:R-:W-:Y:S08]  /*9910*/  HMMA.16816.F32 R116, R56.reuse, R110, R116 ;  /* 0x0000006e3874723c */ /* 0x040ff00000001874 */
[----:B------:R-:W-:Y:S01]  /*9920*/  HMMA.16816.F32 R68, R56, R114, R68 ;  /* 0x000000723844723c */ /* 0x000fe20000001844 */
[----:B-1----:R-:W-:Y:S01]  /*9930*/  @!P0 CALL.REL.NOINC `(.L_x_1) ;  /* 0x0000001000008944 */ /* 0x002fe20003c00000 */
[----:B------:R-:W-:-:S13]  /*9940*/  BRA `(.L_x_2) ;  /* 0xffffb86000007947 */ /* 0x000fda000383ffff */
.L_x_1:
[----:B------:R-:W-:-:S13]  /*9950*/  NOP ;  /* 0x0000000000007918 */ /* 0x000fda0000000000 */
[----:B------:R-:W-:-:S01]  /*9960*/  NOP ;  /* 0x0000000000007918 */ /* 0x000fc20000000000 */
[----:B------:R-:W-:Y:S02]  /*9970*/  F2FP.PACK_AB R20, R73, R181 ;  /* 0x000000b54914723e */ /* 0x000fe400000000ff */
[----:B------:R-:W-:-:S02]  /*9980*/  F2FP.PACK_AB R181, R80, R76 ;  /* 0x0000004c50b5723e */ /* 0x000fc400000000ff */
[----:B------:R-:W-:Y:S02]  /*9990*/  F2FP.PACK_AB R12, R75, R183 ;  /* 0x000000b74b0c723e */ /* 0x000fe400000000ff */
[----:B------:R-:W-:Y:S02]  /*99a0*/  F2FP.PACK_AB R80, R64, R60 ;  /* 0x0000003c4050723e */ /* 0x000fe400000000ff */
[----:B------:R-:W-:Y:S02]  /*99b0*/  F2FP.PACK_AB R183, R68, R116 ;  /* 0x0000007444b7723e */ /* 0x000fe400000000ff */
[----:B------:R-:W-:Y:S02]  /*99c0*/  F2FP.PACK_AB R180, R72, R180 ;  /* 0x000000b448b4723e */ /* 0x000fe400000000ff */
        /* <DEDUP_REMOVED lines=58> */
.L_x_0:
[----:B------:R-:W2:Y:S04]  /*9d70*/  LDL.LU R4, [R1+0xfc] ;  /* 0x0000fc0001047983 */ /* 0x000ea80000300800 */
[----:B------:R-:W1:Y:S04]  /*9d80*/  S2R R7, SR_TID.X ;  /* 0x0000000000077919 */ /* 0x000e680000002100 */
[----:B------:R-:W3:Y:S01]  /*9d90*/  S2R R3, SR_TID.X ;  /* 0x0000000000037919 */ /* 0x000ee20000002100 */
[----:B-1----:R-:W-:-:S02]  /*9da0*/  IMAD.SHL.U32 R0, R7, 0x400, RZ ;  /* 0x0000040007007824 */ /* 0x002fc400078e00ff */
[----:B------:R-:W-:Y:S01]  /*9db0*/  IMAD.SHL.U32 R2, R7, 0x20, RZ ;  /* 0x0000002007027824 */ /* 0x000fe200078e00ff */
[----:B---3--:R-:W-:Y:S01]  /*9dc0*/  LOP3.LUT R5, R3, 0x60, RZ, 0xc0, !PT ;  /* 0x0000006003057812 */ /* 0x008fe200078ec0ff */
[----:B------:R-:W-:Y:S01]  /*9dd0*/  IMAD.SHL.U32 R3, R7, 0x4, RZ ;  /* 0x0000000407037824 */ /* 0x000fe200078e00ff */
[----:B------:R-:W-:Y:S02]  /*9de0*/  LOP3.LUT R0, R0, 0x6000, RZ, 0xc0, !PT ;  /* 0x0000600000007812 */ /* 0x000fe400078ec0ff */
[----:B------:R-:W-:-:S03]  /*9df0*/  LOP3.LUT R2, R2, 0x60, RZ, 0xc0, !PT ;  /* 0x0000006002027812 */ /* 0x000fc600078ec0ff */
[----:B------:R-:W-:Y:S01]  /*9e00*/  IMAD R5, R5, 0x40, R0 ;  /* 0x0000004005057824 */ /* 0x000fe200078e0200 */
[----:B------:R-:W-:Y:S01]  /*9e10*/  LOP3.LUT R2, R2, 0x70, R3, 0x78, !PT ;  /* 0x0000007002027812 */ /* 0x000fe200078e7803 */
[C---:B------:R-:W-:Y:S02]  /*9e20*/  IMAD.SHL.U32 R0, R7.reuse, 0x10, RZ ;  /* 0x0000001007007824 */ /* 0x040fe400078e00ff */
[----:B------:R-:W-:Y:S02]  /*9e30*/  IMAD.SHL.U32 R52, R7, 0x1000, RZ ;  /* 0x0000100007347824 */ /* 0x000fe400078e00ff */
[----:B------:R-:W-:Y:S01]  /*9e40*/  IMAD.IADD R7, R2, 0x1, R5 ;  /* 0x0000000102077824 */ /* 0x000fe200078e0205 */
[----:B------:R-:W-:Y:S01]  /*9e50*/  BAR.SYNC.DEFER_BLOCKING 0x0 ;  /* 0x0000000000007b1d */ /* 0x000fe20000010000 */
[----:B------:R-:W-:-:S05]  /*9e60*/  LOP3.LUT R3, R0, 0x7f0, RZ, 0xc0, !PT ;  /* 0x000007f000037812 */ /* 0x000fca00078ec0ff */
[----:B------:R-:W-:Y:S04]  /*9e70*/  STS.128 [R7], R148 ;  /* 0x0000009407007388 */ /* 0x000fe80000000c00 */
[----:B------:R-:W-:Y:S04]  /*9e80*/  STS.128 [R7+0x400], R8 ;  /* 0x0004000807007388 */ /* 0x000fe80000000c00 */
        /* <DEDUP_REMOVED lines=13> */
[----:B------:R1:W-:Y:S01]  /*9f60*/  STS.128 [R7+0x780], R12 ;  /* 0x0007800c07007388 */ /* 0x0003e20000000c00 */
[----:B------:R-:W-:-:S03]  /*9f70*/  LOP3.LUT R52, R3, 0x6000, R52, 0xf8, !PT ;  /* 0x0000600003347812 */ /* 0x000fc600078ef834 */
[----:B------:R-:W-:Y:S01]  /*9f80*/  BAR.SYNC.DEFER_BLOCKING 0x0 ;  /* 0x0000000000007b1d */ /* 0x000fe20000010000 */
[C---:B------:R-:W-:Y:S02]  /*9f90*/  LOP3.LUT R86, R52.reuse, 0x20, RZ, 0x3c, !PT ;  /* 0x0000002034567812 */ /* 0x040fe400078e3cff */
[C---:B------:R-:W-:Y:S02]  /*9fa0*/  LOP3.LUT R88, R52.reuse, 0x40, RZ, 0x3c, !PT ;  /* 0x0000004034587812 */ /* 0x040fe400078e3cff */
[----:B------:R-:W-:Y:S01]  /*9fb0*/  LOP3.LUT R92, R52, 0x60, RZ, 0x3c, !PT ;  /* 0x00000060345c7812 */ /* 0x000fe200078e3cff */
[----:B------:R-:W3:Y:S04]  /*9fc0*/  LDS.128 R8, [R52] ;  /* 0x0000000034087984 */ /* 0x000ee80000000c00 */
[----:B------:R-:W4:Y:S01]  /*9fd0*/  LDS.128 R32, [R86] ;  /* 0x0000000056207984 */ /* 0x000f220000000c00 */
[----:B-----5:R-:W-:-:S03]  /*9fe0*/  LOP3.LUT R0, R6, R187, RZ, 0xfc, !PT ;  /* 0x000000bb06007212 */ /* 0x020fc600078efcff */
[----:B------:R-:W0:Y:S04]  /*9ff0*/  LDS.128 R28, [R88] ;  /* 0x00000000581c7984 */ /* 0x000e280000000c00 */
[----:B------:R-:W0:Y:S01]  /*a000*/  LDS.128 R16, [R92] ;  /* 0x000000005c107984 */ /* 0x000e220000000c00 */
[----:B------:R-:W-:-:S03]  /*a010*/  IMAD R93, R0, c[0x0][0x198], RZ ;  /* 0x00006600005d7a24 */ /* 0x000fc600078e02ff */
[----:B------:R-:W0:Y:S04]  /*a020*/  LDS.128 R24, [R52+0x800] ;  /* 0x0008000034187984 */ /* 0x000e280000000c00 */
[----:B------:R-:W0:Y:S01]  /*a030*/  LDS.128 R20, [R86+0x800] ;  /* 0x0008000056147984 */ /* 0x000e220000000c00 */
[C-C-:B-1----:R-:W-:Y:S02]  /*a040*/  LOP3.LUT R12, R6.reuse, 0x2, R187.reuse, 0xfe, !PT ;  /* 0x00000002060c7812 */ /* 0x142fe400078efebb */
[C-C-:B------:R-:W-:Y:S02]  /*a050*/  LOP3.LUT R7, R6.reuse, 0x4, R187.reuse, 0xfe, !PT ;  /* 0x0000000406077812 */ /* 0x140fe400078efebb */
[C-C-:B------:R-:W-:Y:S02]  /*a060*/  LOP3.LUT R44, R6.reuse, 0x8, R187.reuse, 0xfe, !PT ;  /* 0x00000008062c7812 */ /* 0x140fe400078efebb */
[----:B------:R-:W-:-:S02]  /*a070*/  LOP3.LUT R43, R6, 0xa, R187, 0xfe, !PT ;  /* 0x0000000a062b7812 */ /* 0x000fc400078efebb */
[C-C-:B------:R-:W-:Y:S02]  /*a080*/  LOP3.LUT R42, R6.reuse, 0xc, R187.reuse, 0xfe, !PT ;  /* 0x0000000c062a7812 */ /* 0x140fe400078efebb */
[C-C-:B------:R-:W-:Y:S02]  /*a090*/  LOP3.LUT R48, R6.reuse, 0xe, R187.reuse, 0xfe, !PT ;  /* 0x0000000e06307812 */ /* 0x140fe400078efebb */
[C-C-:B------:R-:W-:Y:S02]  /*a0a0*/  LOP3.LUT R53, R6.reuse, 0x10, R187.reuse, 0xfe, !PT ;  /* 0x0000001006357812 */ /* 0x140fe400078efebb */
        /* <DEDUP_REMOVED lines=39> */
[----:B------:R-:W-:Y:S01]  /*a320*/  LOP3.LUT R159, R6, 0x60, R187, 0xfe, !PT ;  /* 0x00000060069f7812 */ /* 0x000fe200078efebb */
[C---:B--2---:R-:W-:Y:S01]  /*a330*/  IMAD R3, R4.reuse, c[0x0][0x194], RZ ;  /* 0x0000650004037a24 */ /* 0x044fe200078e02ff */
[----:B------:R-:W-:-:S04]  /*a340*/  ISETP.GE.AND P0, PT, R4, c[0x0][0x178], PT ;  /* 0x00005e0004007a0c */ /* 0x000fc80003f06270 */
[C---:B------:R-:W-:Y:S02]  /*a350*/  LEA R2, P2, R3.reuse, c[0x0][0x170], 0x1 ;  /* 0x00005c0003027a11 */ /* 0x040fe400078408ff */
[----:B------:R-:W-:Y:S02]  /*a360*/  ISETP.LT.AND P1, PT, R0, c[0x0][0x17c], !P0 ;  /* 0x00005f0000007a0c */ /* 0x000fe40004721270 */
[----:B------:R-:W-:Y:S02]  /*a370*/  LEA.HI.X.SX32 R0, R3, c[0x0][0x174], 0x1, P2 ;  /* 0x00005d0003007a11 */ /* 0x000fe400010f0eff */
[----:B------:R-:W-:-:S04]  /*a380*/  LEA R4, P2, R93, R2, 0x1 ;  /* 0x000000025d047211 */ /* 0x000fc800078408ff */
[----:B------:R-:W-:Y:S02]  /*a390*/  LEA.HI.X.SX32 R5, R93, R0, 0x1, P2 ;  /* 0x000000005d057211 */ /* 0x000fe400010f0eff */
[C---:B------:R-:W-:Y:S01]  /*a3a0*/  ISETP.LT.AND P5, PT, R7.reuse, c[0x0][0x17c], !P0 ;  /* 0x00005f0007007a0c */ /* 0x040fe200047a1270 */
[----:B------:R-:W-:Y:S01]  /*a3b0*/  IMAD R7, R7, c[0x0][0x198], RZ ;  /* 0x0000660007077a24 */ /* 0x000fe200078e02ff */
[----:B------:R-:W-:Y:S01]  /*a3c0*/  LOP3.LUT R3, R6, 0x6, R187, 0xfe, !PT ;  /* 0x0000000606037812 */ /* 0x000fe200078efebb */
[----:B---3--:R1:W-:Y:S01]  /*a3d0*/  @P1 STG.E.U16 [R4.64], R8 ;  /* 0x0000000804001986 */ /* 0x0083e2000c101506 */
[C---:B------:R-:W-:Y:S02]  /*a3e0*/  ISETP.LT.AND P4, PT, R12.reuse, c[0x0][0x17c], !P0 ;  /* 0x00005f000c007a0c */ /* 0x040fe40004781270 */
[----:B------:R-:W-:Y:S01]  /*a3f0*/  LEA R38, P2, R7, R2, 0x1 ;  /* 0x0000000207267211 */ /* 0x000fe200078408ff */
[C---:B------:R-:W-:Y:S01]  /*a400*/  IMAD R41, R3.reuse, c[0x0][0x198], RZ ;  /* 0x0000660003297a24 */ /* 0x040fe200078e02ff */
[----:B------:R-:W-:Y:S01]  /*a410*/  ISETP.LT.AND P6, PT, R3, c[0x0][0x17c], !P0 ;  /* 0x00005f0003007a0c */ /* 0x000fe200047c1270 */
[----:B-1----:R-:W-:-:S02]  /*a420*/  IMAD R5, R12, c[0x0][0x198], RZ ;  /* 0x000066000c057a24 */ /* 0x002fc400078e02ff */
[----:B------:R-:W1:Y:S03]  /*a430*/  LDS.128 R12, [R88+0x800] ;  /* 0x00080000580c7984 */ /* 0x000e660000000c00 */
[----:B------:R-:W-:Y:S02]  /*a440*/  LEA R36, P1, R5, R2, 0x1 ;  /* 0x0000000205247211 */ /* 0x000fe400078208ff */
        /* <DEDUP_REMOVED lines=78> */
[-C--:B------:R-:W-:Y:S02]  /*a930*/  LEA.HI.X.SX32 R37, R5, R0.reuse, 0x1, P1 ;  /* 0x0000000005257211 */ /* 0x080fe400008f0eff */
[----:B------:R-:W-:Y:S02]  /*a940*/  LOP3.LUT R187, R6, 0xfe, R187, 0xfe, !PT ;  /* 0x000000fe06bb7812 */ /* 0x000fe400078efebb */
[----:B------:R-:W-:Y:S02]  /*a950*/  LEA.HI.X.SX32 R39, R7, R0, 0x1, P2 ;  /* 0x0000000007277211 */ /* 0x000fe400010f0eff */
[----:B------:R-:W-:Y:S01]  /*a960*/  LEA R40, P3, R41, R2, 0x1 ;  /* 0x0000000229287211 */ /* 0x000fe200078608ff */
[----:B------:R-:W2:Y:S01]  /*a970*/  LDS.128 R4, [R92+0x800] ;  /* 0x000800005c047984 */ /* 0x000ea20000000c00 */
[----:B------:R-:W-:-:S02]  /*a980*/  IMAD R49, R44, c[0x0][0x198], RZ ;  /* 0x000066002c317a24 */ /* 0x000fc400078e02ff */
[----:B------:R-:W-:Y:S01]  /*a990*/  LEA.HI.X.SX32 R41, R41, R0, 0x1, P3 ;  /* 0x0000000029297211 */ /* 0x000fe200018f0eff */
[----:B----4-:R-:W-:Y:S01]  /*a9a0*/  @P4 STG.E.U16 [R36.64], R32 ;  /* 0x0000002024004986 */ /* 0x010fe2000c101506 */
[C---:B------:R-:W-:Y:S01]  /*a9b0*/  ISETP.LT.AND P3, PT, R43.reuse, c[0x0][0x17c], !P0 ;  /* 0x00005f002b007a0c */ /* 0x040fe20004761270 */
[----:B------:R-:W-:Y:S01]  /*a9c0*/  IMAD R43, R43, c[0x0][0x198], RZ ;  /* 0x000066002b2b7a24 */ /* 0x000fe200078e02ff */
[----:B------:R-:W-:Y:S01]  /*a9d0*/  ISETP.LT.AND P4, PT, R44, c[0x0][0x17c], !P0 ;  /* 0x00005f002c007a0c */ /* 0x000fe20004781270 */
[----:B0-----:R-:W-:Y:S01]  /*a9e0*/  @P5 STG.E.U16 [R38.64], R28 ;  /* 0x0000001c26005986 */ /* 0x001fe2000c101506 */
[----:B------:R-:W-:-:S03]  /*a9f0*/  IMAD R51, R42, c[0x0][0x198], RZ ;  /* 0x000066002a337a24 */ /* 0x000fc600078e02ff */
[----:B------:R-:W0:Y:S01]  /*aa00*/  LDS.128 R44, [R52+0x1000] ;  /* 0x00100000342c7984 */ /* 0x000e220000000c00 */
[----:B------:R-:W-:-:S03]  /*aa10*/  LEA R60, P5, R43, R2, 0x1 ;  /* 0x000000022b3c7211 */ /* 0x000fc600078a08ff */
[----:B------:R-:W-:Y:S01]  /*aa20*/  @P6 STG.E.U16 [R40.64], R16 ;  /* 0x0000001028006986 */ /* 0x000fe2000c101506 */
[----:B------:R-:W-:-:S03]  /*aa30*/  LEA R58, P6, R49, R2, 0x1 ;  /* 0x00000002313a7211 */ /* 0x000fc600078c08ff */
[----:B------:R-:W3:Y:S01]  /*aa40*/  LDS.128 R36, [R86+0x1000] ;  /* 0x0010000056247984 */ /* 0x000ee20000000c00 */
[----:B------:R-:W-:Y:S01]  /*aa50*/  LEA.HI.X.SX32 R59, R49, R0, 0x1, P6 ;  /* 0x00000000313b7211 */ /* 0x000fe200030f0eff */
[----:B------:R-:W-:Y:S01]  /*aa60*/  IMAD R55, R48, c[0x0][0x198], RZ ;  /* 0x0000660030377a24 */ /* 0x000fe200078e02ff */
[----:B------:R-:W-:Y:S02]  /*aa70*/  ISETP.LT.AND P2, PT, R42, c[0x0][0x17c], !P0 ;  /* 0x00005f002a007a0c */ /* 0x000fe40004741270 */
[----:B------:R-:W-:Y:S02]  /*aa80*/  LEA R56, P6, R51, R2, 0x1 ;  /* 0x0000000233387211 */ /* 0x000fe400078c08ff */
[----:B------:R-:W-:Y:S02]  /*aa90*/  LEA.HI.X.SX32 R61, R43, R0, 0x1, P5 ;  /* 0x000000002b3d7211 */ /* 0x000fe400028f0eff */
[----:B------:R-:W4:Y:S01]  /*aaa0*/  LDS.128 R40, [R88+0x1000] ;  /* 0x0010000058287984 */ /* 0x000f220000000c00 */
[----:B------:R-:W-:-:S02]  /*aab0*/  ISETP.LT.AND P1, PT, R48, c[0x0][0x17c], !P0 ;  /* 0x00005f0030007a0c */ /* 0x000fc40004721270 */
[----:B------:R-:W-:Y:S01]  /*aac0*/  LEA.HI.X.SX32 R57, R51, R0, 0x1, P6 ;  /* 0x0000000033397211 */ /* 0x000fe200030f0eff */
[----:B------:R-:W-:Y:S04]  /*aad0*/  @P4 STG.E.U16 [R58.64], R24 ;  /* 0x000000183a004986 */ /* 0x000fe8000c101506 */
[----:B------:R-:W-:Y:S01]  /*aae0*/  @P3 STG.E.U16 [R60.64], R20 ;  /* 0x000000143c003986 */ /* 0x000fe2000c101506 */
[----:B------:R-:W-:-:S03]  /*aaf0*/  LEA R64, P3, R55, R2, 0x1 ;  /* 0x0000000237407211 */ /* 0x000fc600078608ff */
[----:B------:R-:W4:Y:S01]  /*ab00*/  LDS.128 R48, [R92+0x1000] ;  /* 0x001000005c307984 */ /* 0x000f220000000c00 */
[C---:B------:R-:W-:Y:S01]  /*ab10*/  ISETP.LT.AND P4, PT, R53.reuse, c[0x0][0x17c], !P0 ;  /* 0x00005f0035007a0c */ /* 0x040fe20004781270 */
[----:B------:R-:W-:Y:S01]  /*ab20*/  IMAD R81, R53, c[0x0][0x198], RZ ;  /* 0x0000660035517a24 */ /* 0x000fe200078e02ff */
[----:B------:R-:W-:Y:S02]  /*ab30*/  LEA.HI.X.SX32 R65, R55, R0, 0x1, P3 ;  /* 0x0000000037417211 */ /* 0x000fe400018f0eff */
[----:B------:R-:W4:Y:S01]  /*ab40*/  LDS.128 R52, [R52+0x1800] ;  /* 0x0018000034347984 */ /* 0x000f220000000c00 */
[C---:B------:R-:W-:Y:S01]  /*ab50*/  ISETP.LT.AND P3, PT, R63.reuse, c[0x0][0x17c], !P0 ;  /* 0x00005f003f007a0c */ /* 0x040fe20004761270 */
[----:B------:R-:W-:Y:S02]  /*ab60*/  IMAD R83, R63, c[0x0][0x198], RZ ;  /* 0x000066003f537a24 */ /* 0x000fe400078e02ff */
[----:B-1----:R-:W-:Y:S01]  /*ab70*/  @P2 STG.E.U16 [R56.64], R12 ;  /* 0x0000000c38002986 */ /* 0x002fe2000c101506 */
[C---:B------:R-:W-:Y:S01]  /*ab80*/  ISETP.LT.AND P2, PT, R62.reuse, c[0x0][0x17c], !P0 ;  /* 0x00005f003e007a0c */ /* 0x040fe20004741270 */
[----:B------:R-:W-:-:S02]  /*ab90*/  IMAD R87, R62, c[0x0][0x198], RZ ;  /* 0x000066003e577a24 */ /* 0x000fc400078e02ff */
[----:B------:R1:W4:Y:S01]  /*aba0*/  LDS.128 R60, [R86+0x1800] ;  /* 0x00180000563c7984 */ /* 0x0003220000000c00 */
[----:B------:R-:W-:-:S03]  /*abb0*/  LEA R80, P5, R81, R2, 0x1 ;  /* 0x0000000251507211 */ /* 0x000fc600078a08ff */
[----:B------:R0:W4:Y:S01]  /*abc0*/  LDS.128 R56, [R88+0x1800] ;  /* 0x0018000058387984 */ /* 0x0001220000000c00 */
[----:B------:R-:W-:-:S03]  /*abd0*/  LEA.HI.X.SX32 R81, R81, R0, 0x1, P5 ;  /* 0x0000000051517211 */ /* 0x000fc600028f0eff */
[----:B--2---:R-:W-:Y:S01]  /*abe0*/  @P1 STG.E.U16 [R64.64], R4 ;  /* 0x0000000440001986 */ /* 0x004fe2000c101506 */
[----:B------:R-:W-:Y:S01]  /*abf0*/  LEA R84, P1, R83, R2, 0x1 ;  /* 0x0000000253547211 */ /* 0x000fe200078208ff */
[----:B------:R-:W-:Y:S01]  /*ac00*/  IMAD R173, R67, c[0x0][0x198], RZ ;  /* 0x0000660043ad7a24 */ /* 0x000fe200078e02ff */
[----:B------:R-:W-:Y:S02]  /*ac10*/  ISETP.LT.AND P5, PT, R82, c[0x0][0x17c], !P0 ;  /* 0x00005f0052007a0c */ /* 0x000fe400047a1270 */
[----:B------:R-:W-:Y:S01]  /*ac20*/  LEA.HI.X.SX32 R85, R83, R0, 0x1, P1 ;  /* 0x0000000053557211 */ /* 0x000fe200008f0eff */
[----:B0-----:R0:W-:Y:S01]  /*ac30*/  @P4 STG.E.U16 [R80.64], R44 ;  /* 0x0000002c50004986 */ /* 0x0011e2000c101506 */
[----:B------:R-:W-:Y:S01]  /*ac40*/  LEA R82, P6, R87, R2, 0x1 ;  /* 0x0000000257527211 */ /* 0x000fe200078c08ff */
[C---:B------:R-:W-:Y:S01]  /*ac50*/  IMAD R175, R66.reuse, c[0x0][0x198], RZ ;  /* 0x0000660042af7a24 */ /* 0x040fe200078e02ff */
[----:B------:R-:W-:Y:S02]  /*ac60*/  ISETP.LT.AND P1, PT, R67, c[0x0][0x17c], !P0 ;  /* 0x00005f0043007a0c */ /* 0x000fe40004721270 */
[----:B------:R-:W-:Y:S01]  /*ac70*/  ISETP.LT.AND P4, PT, R66, c[0x0][0x17c], !P0 ;  /* 0x00005f0042007a0c */ /* 0x000fe20004781270 */
[----:B---3--:R-:W-:Y:S01]  /*ac80*/  @P3 STG.E.U16 [R84.64], R36 ;  /* 0x0000002454003986 */ /* 0x008fe2000c101506 */
[----:B------:R-:W-:-:S03]  /*ac90*/  LEA.HI.X.SX32 R83, R87, R0, 0x1, P6 ;  /* 0x0000000057537211 */ /* 0x000fc600030f0eff */
[----:B------:R-:W2:Y:S01]  /*aca0*/  LDS.128 R64, [R92+0x1800] ;  /* 0x001800005c407984 */ /* 0x000ea20000000c00 */
[----:B-1----:R-:W-:-:S03]  /*acb0*/  LEA R86, P3, R173, R2, 0x1 ;  /* 0x00000002ad567211 */ /* 0x002fc600078608ff */
[----:B----4-:R1:W-:Y:S01]  /*acc0*/  @P2 STG.E.U16 [R82.64], R40 ;  /* 0x0000002852002986 */ /* 0x0103e2000c101506 */
[----:B------:R-:W-:Y:S02]  /*acd0*/  LEA.HI.X.SX32 R87, R173, R0, 0x1, P3 ;  /* 0x00000000ad577211 */ /* 0x000fe400018f0eff */
[----:B------:R-:W-:Y:S01]  /*ace0*/  LEA R88, P2, R175, R2, 0x1 ;  /* 0x00000002af587211 */ /* 0x000fe200078408ff */
[C---:B0-----:R-:W-:Y:S01]  /*acf0*/  IMAD R81, R89.reuse, c[0x0][0x198], RZ ;  /* 0x0000660059517a24 */ /* 0x041fe200078e02ff */
[----:B------:R-:W-:Y:S01]  /*ad00*/  ISETP.LT.AND P3, PT, R89, c[0x0][0x17c], !P0 ;  /* 0x00005f0059007a0c */ /* 0x000fe20004761270 */
[----:B------:R0:W-:Y:S01]  /*ad10*/  @P1 STG.E.U16 [R86.64], R48 ;  /* 0x0000003056001986 */ /* 0x0001e2000c101506 */
[----:B------:R-:W-:Y:S02]  /*ad20*/  LEA.HI.X.SX32 R89, R175, R0, 0x1, P2 ;  /* 0x00000000af597211 */ /* 0x000fe400010f0eff */
[C---:B------:R-:W-:Y:S01]  /*ad30*/  ISETP.LT.AND P1, PT, R91.reuse, c[0x0][0x17c], !P0 ;  /* 0x00005f005b007a0c */ /* 0x040fe20004721270 */
[----:B------:R-:W-:-:S02]  /*ad40*/  IMAD R91, R91, c[0x0][0x198], RZ ;  /* 0x000066005b5b7a24 */ /* 0x000fc400078e02ff */
[----:B------:R-:W-:Y:S01]  /*ad50*/  IMAD.MOV.U32 R80, RZ, RZ, c[0x0][0x198] ;  /* 0x00006600ff507624 */ /* 0x000fe200078e00ff */
[-C--:B-1----:R-:W-:Y:S01]  /*ad60*/  LEA R82, P2, R81, R2.reuse, 0x1 ;  /* 0x0000000251527211 */ /* 0x082fe200078408ff */
[----:B------:R1:W-:Y:S01]  /*ad70*/  @P4 STG.E.U16 [R88.64], R52 ;  /* 0x0000003458004986 */ /* 0x0003e2000c101506 */
[----:B------:R-:W-:Y:S01]  /*ad80*/  LEA R84, P4, R91, R2, 0x1 ;  /* 0x000000025b547211 */ /* 0x000fe200078808ff */
[----:B------:R-:W-:Y:S01]  /*ad90*/  IMAD R93, R80, 0x20, R93 ;  /* 0x00000020505d7824 */ /* 0x000fe200078e025d */
[-C--:B------:R-:W-:Y:S01]  /*ada0*/  LEA.HI.X.SX32 R83, R81, R0.reuse, 0x1, P2 ;  /* 0x0000000051537211 */ /* 0x080fe200010f0eff */
[----:B------:R-:W-:Y:S01]  /*adb0*/  IMAD R81, R90, c[0x0][0x198], RZ ;  /* 0x000066005a517a24 */ /* 0x000fe200078e02ff */
[----:B------:R-:W-:Y:S01]  /*adc0*/  LEA.HI.X.SX32 R85, R91, R0, 0x1, P4 ;  /* 0x000000005b557211 */ /* 0x000fe200020f0eff */
[----:B------:R-:W-:Y:S01]  /*add0*/  IMAD R173, R80, 0x2, R93 ;  /* 0x0000000250ad7824 */ /* 0x000fe200078e025d */
[----:B------:R-:W-:Y:S01]  /*ade0*/  ISETP.LT.AND P2, PT, R90, c[0x0][0x17c], !P0 ;  /* 0x00005f005a007a0c */ /* 0x000fe20004741270 */
[----:B------:R3:W-:Y:S01]  /*adf0*/  @P3 STG.E.U16 [R82.64], R60 ;  /* 0x0000003c52003986 */ /* 0x0007e2000c101506 */
[----:B0-----:R-:W-:Y:S01]  /*ae00*/  LEA R86, P3, R81, R2, 0x1 ;  /* 0x0000000251567211 */ /* 0x001fe200078608ff */
[----:B------:R-:W-:-:S02]  /*ae10*/  IMAD R175, R80, 0x2, R173 ;  /* 0x0000000250af7824 */ /* 0x000fc400078e02ad */
[----:B------:R-:W-:Y:S01]  /*ae20*/  @P1 STG.E.U16 [R84.64], R56 ;  /* 0x0000003854001986 */ /* 0x000fe2000c101506 */
[----:B------:R-:W-:Y:S02]  /*ae30*/  LEA R90, P1, R93, R2, 0x1 ;  /* 0x000000025d5a7211 */ /* 0x000fe400078208ff */
[----:B------:R-:W-:Y:S02]  /*ae40*/  ISETP.LT.AND P6, PT, R193, c[0x0][0x17c], !P0 ;  /* 0x00005f00c1007a0c */ /* 0x000fe400047c1270 */
[-C--:B------:R-:W-:Y:S02]  /*ae50*/  LEA.HI.X.SX32 R87, R81, R0.reuse, 0x1, P3 ;  /* 0x0000000051577211 */ /* 0x080fe400018f0eff */
[----:B------:R-:W-:Y:S02]  /*ae60*/  LEA.HI.X.SX32 R91, R93, R0, 0x1, P1 ;  /* 0x000000005d5b7211 */ /* 0x000fe400008f0eff */
[-C--:B------:R-:W-:Y:S02]  /*ae70*/  LEA R92, P3, R173, R2.reuse, 0x1 ;  /* 0x00000002ad5c7211 */ /* 0x080fe400078608ff */
[----:B-1----:R-:W-:-:S02]  /*ae80*/  LEA R88, P1, R175, R2, 0x1 ;  /* 0x00000002af587211 */ /* 0x002fc400078208ff */
[----:B------:R-:W-:Y:S02]  /*ae90*/  PRMT R8, R8, 0x7632, R8 ;  /* 0x0000763208087816 */ /* 0x000fe40000000008 */
[-C--:B------:R-:W-:Y:S02]  /*aea0*/  LEA.HI.X.SX32 R93, R173, R0.reuse, 0x1, P3 ;  /* 0x00000000ad5d7211 */ /* 0x080fe400018f0eff */
[----:B------:R-:W-:Y:S01]  /*aeb0*/  LEA.HI.X.SX32 R89, R175, R0, 0x1, P1 ;  /* 0x00000000af597211 */ /* 0x000fe200008f0eff */
[----:B------:R-:W-:Y:S01]  /*aec0*/  IMAD R175, R80, 0x2, R175 ;  /* 0x0000000250af7824 */ /* 0x000fe200078e02af */
[----:B------:R-:W-:Y:S01]  /*aed0*/  PRMT R32, R32, 0x7632, R32 ;  /* 0x0000763220207816 */ /* 0x000fe20000000020 */
[----:B--2---:R0:W-:Y:S01]  /*aee0*/  @P2 STG.E.U16 [R86.64], R64 ;  /* 0x0000004056002986 */ /* 0x0041e2000c101506 */
[----:B------:R-:W-:Y:S01]  /*aef0*/  ISETP.LT.AND P4, PT, R192, c[0x0][0x17c], !P0 ;  /* 0x00005f00c0007a0c */ /* 0x000fe20004781270 */
[----:B------:R-:W-:Y:S02]  /*af00*/  IMAD R81, R80, 0x2, R175 ;  /* 0x0000000250517824 */ /* 0x000fe400078e02af */
[----:B------:R1:W-:Y:S04]  /*af10*/  @P5 STG.E.U16 [R90.64], R8 ;  /* 0x000000085a005986 */ /* 0x0003e8000c101506 */
[----:B------:R-:W-:Y:S01]  /*af20*/  @P6 STG.E.U16 [R92.64], R32 ;  /* 0x000000205c006986 */ /* 0x000fe2000c101506 */
[----:B---3--:R-:W-:-:S02]  /*af30*/  LEA R82, P6, R175, R2, 0x1 ;  /* 0x00000002af527211 */ /* 0x008fc400078c08ff */
[----:B------:R-:W-:Y:S01]  /*af40*/  ISETP.LT.AND P3, PT, R189, c[0x0][0x17c], !P0 ;  /* 0x00005f00bd007a0c */ /* 0x000fe20004761270 */
[----:B0-----:R-:W-:Y:S01]  /*af50*/  IMAD R87, R80, 0x2, R81 ;  /* 0x0000000250577824 */ /* 0x001fe200078e0251 */
[----:B------:R-:W-:Y:S02]  /*af60*/  LEA.HI.X.SX32 R83, R175, R0, 0x1, P6 ;  /* 0x00000000af537211 */ /* 0x000fe400030f0eff */
[C---:B------:R-:W-:Y:S02]  /*af70*/  LEA R84, P6, R81.reuse, R2, 0x1 ;  /* 0x0000000251547211 */ /* 0x040fe400078c08ff */
[----:B------:R-:W-:Y:S02]  /*af80*/  PRMT R44, R28, 0x7632, R44 ;  /* 0x000076321c2c7816 */ /* 0x000fe4000000002c */
[----:B------:R-:W-:Y:S01]  /*af90*/  LEA.HI.X.SX32 R85, R81, R0, 0x1, P6 ;  /* 0x0000000051557211 */ /* 0x000fe200030f0eff */
[----:B------:R-:W-:Y:S01]  /*afa0*/  IMAD R81, R80, 0x2, R87 ;  /* 0x0000000250517824 */ /* 0x000fe200078e0257 */
[----:B------:R-:W-:-:S02]  /*afb0*/  ISETP.LT.AND P1, PT, R188, c[0x0][0x17c], !P0 ;  /* 0x00005f00bc007a0c */ /* 0x000fc40004721270 */
[----:B------:R-:W-:Y:S02]  /*afc0*/  LEA R86, P6, R87, R2, 0x1 ;  /* 0x0000000257567211 */ /* 0x000fe400078c08ff */
[----:B------:R-:W-:Y:S01]  /*afd0*/  ISETP.LT.AND P2, PT, R191, c[0x0][0x17c], !P0 ;  /* 0x00005f00bf007a0c */ /* 0x000fe20004741270 */
[----:B------:R0:W-:Y:S01]  /*afe0*/  @P4 STG.E.U16 [R88.64], R44 ;  /* 0x0000002c58004986 */ /* 0x0001e2000c101506 */
[----:B------:R-:W-:Y:S01]  /*aff0*/  PRMT R16, R16, 0x7632, R16 ;  /* 0x0000763210107816 */ /* 0x000fe20000000010 */
[----:B-1----:R-:W-:Y:S01]  /*b000*/  IMAD R91, R80, 0x2, R81 ;  /* 0x00000002505b7824 */ /* 0x002fe200078e0251 */
[----:B------:R-:W-:Y:S02]  /*b010*/  LEA.HI.X.SX32 R87, R87, R0, 0x1, P6 ;  /* 0x0000000057577211 */ /* 0x000fe400030f0eff */
[----:B------:R-:W-:Y:S01]  /*b020*/  PRMT R24, R24, 0x7632, R24 ;  /* 0x0000763218187816 */ /* 0x000fe20000000018 */
[----:B------:R1:W-:Y:S01]  /*b030*/  @P3 STG.E.U16 [R82.64], R16 ;  /* 0x0000001052003986 */ /* 0x0003e2000c101506 */
[----:B------:R-:W-:-:S02]  /*b040*/  PRMT R20, R20, 0x7632, R20 ;  /* 0x0000763214147816 */ /* 0x000fc40000000014 */
[C---:B0-----:R-:W-:Y:S02]  /*b050*/  LEA R88, P6, R81.reuse, R2, 0x1 ;  /* 0x0000000251587211 */ /* 0x041fe400078c08ff */
[----:B------:R-:W-:Y:S02]  /*b060*/  ISETP.LT.AND P5, PT, R190, c[0x0][0x17c], !P0 ;  /* 0x00005f00be007a0c */ /* 0x000fe400047a1270 */
[----:B------:R-:W-:Y:S01]  /*b070*/  LEA.HI.X.SX32 R89, R81, R0, 0x1, P6 ;  /* 0x0000000051597211 */ /* 0x000fe200030f0eff */
[----:B------:R-:W-:Y:S01]  /*b080*/  IMAD R81, R80, 0x2, R91 ;  /* 0x0000000250517824 */ /* 0x000fe200078e025b */
[C---:B-1----:R-:W-:Y:S02]  /*b090*/  LEA R82, P6, R91.reuse, R2, 0x1 ;  /* 0x000000025b527211 */ /* 0x042fe400078c08ff */
[----:B------:R-:W-:Y:S01]  /*b0a0*/  ISETP.LT.AND P4, PT, R186, c[0x0][0x17c], !P0 ;  /* 0x00005f00ba007a0c */ /* 0x000fe20004781270 */
[----:B------:R0:W-:Y:S01]  /*b0b0*/  @P1 STG.E.U16 [R84.64], R24 ;  /* 0x0000001854001986 */ /* 0x0001e2000c101506 */
[----:B------:R-:W-:-:S03]  /*b0c0*/  LEA.HI.X.SX32 R83, R91, R0, 0x1, P6 ;  /* 0x000000005b537211 */ /* 0x000fc600030f0eff */
[----:B------:R1:W-:Y:S01]  /*b0d0*/  @P2 STG.E.U16 [R86.64], R20 ;  /* 0x0000001456002986 */ /* 0x0003e2000c101506 */
[----:B------:R-:W-:Y:S02]  /*b0e0*/  PRMT R44, R12, 0x7632, R44 ;  /* 0x000076320c2c7816 */ /* 0x000fe4000000002c */
[----:B------:R-:W-:Y:S02]  /*b0f0*/  PRMT R4, R4, 0x7632, R4 ;  /* 0x0000763204047816 */ /* 0x000fe40000000004 */
[----:B0-----:R-:W-:Y:S01]  /*b100*/  LEA R84, P6, R81, R2, 0x1 ;  /* 0x0000000251547211 */ /* 0x001fe200078c08ff */
[----:B-1----:R-:W-:-:S03]  /*b110*/  IMAD R87, R80, 0x2, R81 ;  /* 0x0000000250577824 */ /* 0x002fc600078e0251 */
[----:B------:R-:W-:Y:S02]  /*b120*/  LEA.HI.X.SX32 R85, R81, R0, 0x1, P6 ;  /* 0x0000000051557211 */ /* 0x000fe400030f0eff */
[----:B------:R-:W-:Y:S01]  /*b130*/  ISETP.LT.AND P3, PT, R185, c[0x0][0x17c], !P0 ;  /* 0x00005f00b9007a0c */ /* 0x000fe20004761270 */
[----:B------:R-:W-:Y:S01]  /*b140*/  IMAD R81, R80, 0x2, R87 ;  /* 0x0000000250517824 */ /* 0x000fe200078e0257 */
[C---:B------:R-:W-:Y:S01]  /*b150*/  LEA R86, P6, R87.reuse, R2, 0x1 ;  /* 0x0000000257567211 */ /* 0x040fe200078c08ff */
[----:B------:R0:W-:Y:S01]  /*b160*/  @P5 STG.E.U16 [R88.64], R44 ;  /* 0x0000002c58005986 */ /* 0x0001e2000c101506 */
[----:B------:R-:W-:Y:S02]  /*b170*/  ISETP.LT.AND P1, PT, R184, c[0x0][0x17c], !P0 ;  /* 0x00005f00b8007a0c */ /* 0x000fe40004721270 */
[----:B------:R-:W-:Y:S01]  /*b180*/  LEA.HI.X.SX32 R87, R87, R0, 0x1, P6 ;  /* 0x0000000057577211 */ /* 0x000fe200030f0eff */
[----:B------:R1:W-:Y:S01]  /*b190*/  @P4 STG.E.U16 [R82.64], R4 ;  /* 0x0000000452004986 */ /* 0x0003e2000c101506 */
[----:B------:R-:W-:-:S02]  /*b1a0*/  PRMT R8, R44, 0x7632, R8 ;  /* 0x000076322c087816 */ /* 0x000fc40000000008 */
[----:B------:R-:W-:Y:S02]  /*b1b0*/  ISETP.LT.AND P2, PT, R183, c[0x0][0x17c], !P0 ;  /* 0x00005f00b7007a0c */ /* 0x000fe40004741270 */
[----:B0-----:R-:W-:Y:S01]  /*b1c0*/  LEA R88, P6, R81, R2, 0x1 ;  /* 0x0000000251587211 */ /* 0x001fe200078c08ff */
[----:B-1----:R-:W-:-:S03]  /*b1d0*/  IMAD R83, R80, 0x2, R81 ;  /* 0x0000000250537824 */ /* 0x002fc600078e0251 */
[----:B------:R-:W-:Y:S02]  /*b1e0*/  LEA.HI.X.SX32 R89, R81, R0, 0x1, P6 ;  /* 0x0000000051597211 */ /* 0x000fe400030f0eff */
[----:B------:R-:W-:Y:S01]  /*b1f0*/  ISETP.LT.AND P5, PT, R182, c[0x0][0x17c], !P0 ;  /* 0x00005f00b6007a0c */ /* 0x000fe200047a1270 */
[----:B------:R-:W-:Y:S01]  /*b200*/  IMAD R81, R80, 0x2, R83 ;  /* 0x0000000250517824 */ /* 0x000fe200078e0253 */
[C---:B------:R-:W-:Y:S01]  /*b210*/  LEA R82, P6, R83.reuse, R2, 0x1 ;  /* 0x0000000253527211 */ /* 0x040fe200078c08ff */
[----:B------:R0:W-:Y:S01]  /*b220*/  @P3 STG.E.U16 [R84.64], R8 ;  /* 0x0000000854003986 */ /* 0x0001e2000c101506 */
[----:B------:R-:W-:Y:S01]  /*b230*/  PRMT R36, R36, 0x7632, R36 ;  /* 0x0000763224247816 */ /* 0x000fe20000000024 */
[----:B------:R-:W-:Y:S01]  /*b240*/  IMAD R91, R80, 0x2, R81 ;  /* 0x00000002505b7824 */ /* 0x000fe200078e0251 */
[----:B------:R-:W-:Y:S02]  /*b250*/  LEA.HI.X.SX32 R83, R83, R0, 0x1, P6 ;  /* 0x0000000053537211 */ /* 0x000fe400030f0eff */
[----:B------:R-:W-:Y:S01]  /*b260*/  PRMT R44, R40, 0x7632, R44 ;  /* 0x00007632282c7816 */ /* 0x000fe2000000002c */
[----:B------:R1:W-:Y:S01]  /*b270*/  @P1 STG.E.U16 [R86.64], R36 ;  /* 0x0000002456001986 */ /* 0x0003e2000c101506 */
[----:B------:R-:W-:-:S02]  /*b280*/  PRMT R48, R48, 0x7632, R48 ;  /* 0x0000763230307816 */ /* 0x000fc40000000030 */
[----:B0-----:R-:W-:Y:S02]  /*b290*/  LEA R84, P6, R81, R2, 0x1 ;  /* 0x0000000251547211 */ /* 0x001fe400078c08ff */
        /* <DEDUP_REMOVED lines=31> */
[----:B------:R-:W-:Y:S01]  /*b490*/  ISETP.LT.AND P4, PT, R176, c[0x0][0x17c], !P0 ;  /* 0x00005f00b0007a0c */ /* 0x000fe20004781270 */
[----:B------:R1:W-:Y:S01]  /*b4a0*/  @P2 STG.E.U16 [R82.64], R64 ;  /* 0x0000004052002986 */ /* 0x0003e2000c101506 */
[----:B0-----:R-:W-:-:S02]  /*b4b0*/  LEA R88, P6, R81, R2, 0x1 ;  /* 0x0000000251587211 */ /* 0x001fc400078c08ff */
[----:B------:R-:W-:Y:S02]  /*b4c0*/  ISETP.LT.AND P3, PT, R174, c[0x0][0x17c], !P0 ;  /* 0x00005f00ae007a0c */ /* 0x000fe40004761270 */
[----:B------:R-:W-:Y:S01]  /*b4d0*/  LEA.HI.X.SX32 R89, R81, R0, 0x1, P6 ;  /* 0x0000000051597211 */ /* 0x000fe200030f0eff */
[----:B------:R-:W-:Y:S01]  /*b4e0*/  IMAD R81, R80, 0x2, R91 ;  /* 0x0000000250517824 */ /* 0x000fe200078e025b */
[C---:B-1----:R-:W-:Y:S01]  /*b4f0*/  LEA R82, P6, R91.reuse, R2, 0x1 ;  /* 0x000000025b527211 */ /* 0x042fe200078c08ff */
[----:B------:R0:W-:Y:S01]  /*b500*/  @P5 STG.E.U16 [R84.64], R9 ;  /* 0x0000000954005986 */ /* 0x0001e2000c101506 */
[----:B------:R-:W-:Y:S02]  /*b510*/  ISETP.LT.AND P1, PT, R172, c[0x0][0x17c], !P0 ;  /* 0x00005f00ac007a0c */ /* 0x000fe40004721270 */
[----:B------:R-:W-:Y:S01]  /*b520*/  LEA.HI.X.SX32 R83, R91, R0, 0x1, P6 ;  /* 0x000000005b537211 */ /* 0x000fe200030f0eff */
[----:B------:R-:W-:Y:S01]  /*b530*/  IMAD R91, R80, 0x2, R81 ;  /* 0x00000002505b7824 */ /* 0x000fe200078e0251 */
[----:B------:R1:W-:Y:S01]  /*b540*/  @P4 STG.E.U16 [R86.64], R33 ;  /* 0x0000002156004986 */ /* 0x0003e2000c101506 */
[----:B------:R-:W-:-:S02]  /*b550*/  ISETP.LT.AND P2, PT, R171, c[0x0][0x17c], !P0 ;  /* 0x00005f00ab007a0c */ /* 0x000fc40004741270 */
[----:B0-----:R-:W-:-:S04]  /*b560*/  LEA R84, P6, R81, R2, 0x1 ;  /* 0x0000000251547211 */ /* 0x001fc800078c08ff */
        /* <DEDUP_REMOVED lines=8> */
[----:B------:R-:W-:Y:S02]  /*b5f0*/  ISETP.LT.AND P4, PT, R169, c[0x0][0x17c], !P0 ;  /* 0x00005f00a9007a0c */ /* 0x000fe40004781270 */
        /* <DEDUP_REMOVED lines=32> */
[C---:B------:R-:W-:Y:S01]  /*b800*/  IMAD R81, R80.reuse, 0x2, R91 ;  /* 0x0000000250517824 */ /* 0x040fe200078e025b */
[C---:B-1----:R-:W-:Y:S01]  /*b810*/  LEA R86, P6, R91.reuse, R2, 0x1 ;  /* 0x000000025b567211 */ /* 0x042fe200078c08ff */
[----:B------:R0:W-:Y:S03]  /*b820*/  @P5 STG.E.U16 [R88.64], R41 ;  /* 0x0000002958005986 */ /* 0x0001e6000c101506 */
[----:B------:R-:W-:Y:S01]  /*b830*/  LEA.HI.X.SX32 R87, R91, R0, 0x1, P6 ;  /* 0x000000005b577211 */ /* 0x000fe200030f0eff */
[----:B------:R-:W-:Y:S01]  /*b840*/  IMAD R91, R80, 0x2, R81 ;  /* 0x00000002505b7824 */ /* 0x000fe200078e0251 */
[----:B------:R-:W-:Y:S01]  /*b850*/  ISETP.LT.AND P1, PT, R162, c[0x0][0x17c], !P0 ;  /* 0x00005f00a2007a0c */ /* 0x000fe20004721270 */
[----:B------:R1:W-:Y:S01]  /*b860*/  @P4 STG.E.U16 [R82.64], R49 ;  /* 0x0000003152004986 */ /* 0x0003e2000c101506 */
[----:B0-----:R-:W-:-:S04]  /*b870*/  LEA R88, P6, R81, R2, 0x1 ;  /* 0x0000000251587211 */ /* 0x001fc800078c08ff */
[----:B------:R-:W-:Y:S01]  /*b880*/  LEA.HI.X.SX32 R89, R81, R0, 0x1, P6 ;  /* 0x0000000051597211 */ /* 0x000fe200030f0eff */
[C---:B------:R-:W-:Y:S01]  /*b890*/  IMAD R81, R80.reuse, 0x2, R91 ;  /* 0x0000000250517824 */ /* 0x040fe200078e025b */
[----:B-1----:R-:W-:Y:S01]  /*b8a0*/  LEA R82, P6, R91, R2, 0x1 ;  /* 0x000000025b527211 */ /* 0x002fe200078c08ff */
[----:B------:R0:W-:Y:S01]  /*b8b0*/  @P3 STG.E.U16 [R84.64], R53 ;  /* 0x0000003554003986 */ /* 0x0001e2000c101506 */
[----:B------:R-:W-:Y:S02]  /*b8c0*/  ISETP.LT.AND P2, PT, R161, c[0x0][0x17c], !P0 ;  /* 0x00005f00a1007a0c */ /* 0x000fe40004741270 */
[----:B------:R-:W-:Y:S01]  /*b8d0*/  LEA.HI.X.SX32 R83, R91, R0, 0x1, P6 ;  /* 0x000000005b537211 */ /* 0x000fe200030f0eff */
[----:B------:R-:W-:Y:S01]  /*b8e0*/  IMAD R91, R80, 0x2, R81 ;  /* 0x00000002505b7824 */ /* 0x000fe200078e0251 */
[----:B------:R-:W-:Y:S01]  /*b8f0*/  ISETP.LT.AND P5, PT, R160, c[0x0][0x17c], !P0 ;  /* 0x00005f00a0007a0c */ /* 0x000fe200047a1270 */
[----:B------:R-:W-:Y:S01]  /*b900*/  @P1 STG.E.U16 [R86.64], R61 ;  /* 0x0000003d56001986 */ /* 0x000fe2000c101506 */
[----:B------:R-:W-:-:S02]  /*b910*/  ISETP.LT.AND P4, PT, R159, c[0x0][0x17c], !P0 ;  /* 0x00005f009f007a0c */ /* 0x000fc40004781270 */
[----:B0-----:R-:W-:Y:S02]  /*b920*/  LEA R84, P6, R81, R2, 0x1 ;  /* 0x0000000251547211 */ /* 0x001fe400078c08ff */
[----:B------:R-:W-:Y:S01]  /*b930*/  PRMT R5, R33, 0x7632, R5 ;  /* 0x0000763221057816 */ /* 0x000fe20000000005 */
[----:B------:R-:W-:Y:S01]  /*b940*/  IMAD R33, R80, 0x2, R91 ;  /* 0x0000000250217824 */ /* 0x000fe200078e025b */
[----:B------:R-:W-:Y:S02]  /*b950*/  LEA.HI.X.SX32 R85, R81, R0, 0x1, P6 ;  /* 0x0000000051557211 */ /* 0x000fe400030f0eff */
[----:B------:R-:W-:Y:S02]  /*b960*/  ISETP.LT.AND P3, PT, R158, c[0x0][0x17c], !P0 ;  /* 0x00005f009e007a0c */ /* 0x000fe40004761270 */
[----:B------:R-:W-:Y:S02]  /*b970*/  LEA R8, P6, R91, R2, 0x1 ;  /* 0x000000025b087211 */ /* 0x000fe400078c08ff */
[----:B------:R-:W-:-:S02]  /*b980*/  ISETP.LT.AND P1, PT, R156, c[0x0][0x17c], !P0 ;  /* 0x00005f009c007a0c */ /* 0x000fc40004721270 */
[----:B------:R-:W-:Y:S02]  /*b990*/  PRMT R4, R9, 0x7632, R4 ;  /* 0x0000763209047816 */ /* 0x000fe40000000004 */
[----:B------:R-:W-:Y:S01]  /*b9a0*/  LEA.HI.X.SX32 R9, R91, R0, 0x1, P6 ;  /* 0x000000005b097211 */ /* 0x000fe200030f0eff */
[----:B------:R-:W-:Y:S01]  /*b9b0*/  IMAD R81, R80, 0x2, R33 ;  /* 0x0000000250517824 */ /* 0x000fe200078e0221 */
[----:B------:R-:W-:Y:S01]  /*b9c0*/  LEA R32, P6, R33, R2, 0x1 ;  /* 0x0000000221207211 */ /* 0x000fe200078c08ff */
[----:B------:R-:W-:Y:S01]  /*b9d0*/  @P2 STG.E.U16 [R88.64], R57 ;  /* 0x0000003958002986 */ /* 0x000fe2000c101506 */
[----:B------:R-:W-:Y:S02]  /*b9e0*/  PRMT R29, R29, 0x7632, R29 ;  /* 0x000076321d1d7816 */ /* 0x000fe4000000001d */
[----:B------:R-:W-:Y:S01]  /*b9f0*/  LEA.HI.X.SX32 R33, R33, R0, 0x1, P6 ;  /* 0x0000000021217211 */ /* 0x000fe200030f0eff */
[----:B------:R0:W-:Y:S01]  /*ba00*/  @P5 STG.E.U16 [R82.64], R65 ;  /* 0x0000004152005986 */ /* 0x0001e2000c101506 */
[----:B------:R-:W-:-:S03]  /*ba10*/  LEA R28, P6, R81, R2, 0x1 ;  /* 0x00000002511c7211 */ /* 0x000fc600078c08ff */
[----:B------:R-:W-:Y:S01]  /*ba20*/  @P4 STG.E.U16 [R84.64], R4 ;  /* 0x0000000454004986 */ /* 0x000fe2000c101506 */
[----:B------:R-:W-:-:S03]  /*ba30*/  ISETP.LT.AND P2, PT, R157, c[0x0][0x17c], !P0 ;  /* 0x00005f009d007a0c */ /* 0x000fc60004741270 */
[----:B------:R1:W-:Y:S01]  /*ba40*/  @P3 STG.E.U16 [R8.64], R5 ;  /* 0x0000000508003986 */ /* 0x0003e2000c101506 */
[----:B0-----:R-:W-:-:S03]  /*ba50*/  IMAD R83, R80, 0x2, R81 ;  /* 0x0000000250537824 */ /* 0x001fc600078e0251 */
[----:B------:R0:W-:Y:S01]  /*ba60*/  @P1 STG.E.U16 [R32.64], R29 ;  /* 0x0000001d20001986 */ /* 0x0001e2000c101506 */
[----:B------:R-:W-:Y:S02]  /*ba70*/  ISETP.LT.AND P5, PT, R155, c[0x0][0x17c], !P0 ;  /* 0x00005f009b007a0c */ /* 0x000fe400047a1270 */
[----:B------:R-:W-:Y:S01]  /*ba80*/  ISETP.LT.AND P4, PT, R154, c[0x0][0x17c], !P0 ;  /* 0x00005f009a007a0c */ /* 0x000fe20004781270 */
[----:B-1----:R-:W-:Y:S01]  /*ba90*/  IMAD R9, R80, 0x2, R83 ;  /* 0x0000000250097824 */ /* 0x002fe200078e0253 */
[----:B------:R-:W-:Y:S02]  /*baa0*/  PRMT R4, R17, 0x7632, R4 ;  /* 0x0000763211047816 */ /* 0x000fe40000000004 */
[----:B0-----:R-:W-:Y:S02]  /*bab0*/  LEA.HI.X.SX32 R29, R81, R0, 0x1, P6 ;  /* 0x00000000511d7211 */ /* 0x001fe400030f0eff */
[----:B------:R-:W-:Y:S02]  /*bac0*/  LEA R16, P6, R83, R2, 0x1 ;  /* 0x0000000253107211 */ /* 0x000fe400078c08ff */
[----:B------:R-:W-:-:S02]  /*bad0*/  PRMT R5, R25, 0x7632, R5 ;  /* 0x0000763219057816 */ /* 0x000fc40000000005 */
[----:B------:R-:W-:Y:S01]  /*bae0*/  LEA.HI.X.SX32 R17, R83, R0, 0x1, P6 ;  /* 0x0000000053117211 */ /* 0x000fe200030f0eff */
[C---:B------:R-:W-:Y:S01]  /*baf0*/  IMAD R25, R80.reuse, 0x2, R9 ;  /* 0x0000000250197824 */ /* 0x040fe200078e0209 */
[----:B------:R-:W-:Y:S02]  /*bb00*/  LEA R8, P6, R9, R2, 0x1 ;  /* 0x0000000209087211 */ /* 0x000fe400078c08ff */
[----:B------:R-:W-:Y:S02]  /*bb10*/  PRMT R21, R21, 0x7632, R21 ;  /* 0x0000763215157816 */ /* 0x000fe40000000015 */
[----:B------:R-:W-:Y:S01]  /*bb20*/  LEA.HI.X.SX32 R9, R9, R0, 0x1, P6 ;  /* 0x0000000009097211 */ /* 0x000fe200030f0eff */
[----:B------:R-:W-:Y:S01]  /*bb30*/  IMAD R33, R80, 0x2, R25 ;  /* 0x0000000250217824 */ /* 0x000fe200078e0219 */
[----:B------:R-:W-:Y:S01]  /*bb40*/  LEA R20, P6, R25, R2, 0x1 ;  /* 0x0000000219147211 */ /* 0x000fe200078c08ff */
[----:B------:R-:W-:Y:S01]  /*bb50*/  @P2 STG.E.U16 [R28.64], R4 ;  /* 0x000000041c002986 */ /* 0x000fe2000c101506 */
[----:B------:R-:W-:-:S03]  /*bb60*/  ISETP.LT.AND P3, PT, R153, c[0x0][0x17c], !P0 ;  /* 0x00005f0099007a0c */ /* 0x000fc60004761270 */
[----:B------:R0:W-:Y:S01]  /*bb70*/  @P5 STG.E.U16 [R16.64], R5 ;  /* 0x0000000510005986 */ /* 0x0001e2000c101506 */
[----:B------:R-:W-:-:S03]  /*bb80*/  ISETP.LT.AND P1, PT, R152, c[0x0][0x17c], !P0 ;  /* 0x00005f0098007a0c */ /* 0x000fc60004721270 */
[----:B------:R1:W-:Y:S01]  /*bb90*/  @P4 STG.E.U16 [R8.64], R21 ;  /* 0x0000001508004986 */ /* 0x0003e2000c101506 */
[----:B------:R-:W-:Y:S02]  /*bba0*/  PRMT R24, R5, 0x7632, R24 ;  /* 0x0000763205187816 */ /* 0x000fe40000000018 */
[----:B0-----:R-:W-:Y:S01]  /*bbb0*/  PRMT R16, R13, 0x7632, R16 ;  /* 0x000076320d107816 */ /* 0x001fe20000000010 */
[C---:B------:R-:W-:Y:S01]  /*bbc0*/  IMAD R13, R80.reuse, 0x2, R33 ;  /* 0x00000002500d7824 */ /* 0x040fe200078e0221 */
[----:B-1----:R-:W-:Y:S02]  /*bbd0*/  LEA.HI.X.SX32 R21, R25, R0, 0x1, P6 ;  /* 0x0000000019157211 */ /* 0x002fe400030f0eff */
[----:B------:R-:W-:Y:S01]  /*bbe0*/  LEA R4, P6, R33, R2, 0x1 ;  /* 0x0000000221047211 */ /* 0x000fe200078c08ff */
[----:B------:R-:W-:Y:S01]  /*bbf0*/  IMAD R9, R80, 0x2, R13 ;  /* 0x0000000250097824 */ /* 0x000fe200078e020d */
[----:B------:R-:W-:Y:S02]  /*bc00*/  ISETP.LT.AND P2, PT, R151, c[0x0][0x17c], !P0 ;  /* 0x00005f0097007a0c */ /* 0x000fe40004741270 */
[----:B------:R-:W-:-:S02]  /*bc10*/  LEA.HI.X.SX32 R5, R33, R0, 0x1, P6 ;  /* 0x0000000021057211 */ /* 0x000fc400030f0eff */
[----:B------:R-:W-:Y:S01]  /*bc20*/  LEA R12, P6, R13, R2, 0x1 ;  /* 0x000000020d0c7211 */ /* 0x000fe200078c08ff */
[----:B------:R-:W-:-:S03]  /*bc30*/  IMAD R17, R80, 0x2, R9 ;  /* 0x0000000250117824 */ /* 0x000fc600078e0209 */
[----:B------:R-:W-:Y:S02]  /*bc40*/  LEA.HI.X.SX32 R13, R13, R0, 0x1, P6 ;  /* 0x000000000d0d7211 */ /* 0x000fe400030f0eff */
[----:B------:R-:W-:Y:S01]  /*bc50*/  LEA R8, P6, R9, R2, 0x1 ;  /* 0x0000000209087211 */ /* 0x000fe200078c08ff */
[----:B------:R0:W-:Y:S01]  /*bc60*/  @P3 STG.E.U16 [R20.64], R16 ;  /* 0x0000001014003986 */ /* 0x0001e2000c101506 */
[----:B------:R-:W-:Y:S02]  /*bc70*/  PRMT R45, R45, 0x7632, R45 ;  /* 0x000076322d2d7816 */ /* 0x000fe4000000002d */
[----:B------:R-:W-:Y:S01]  /*bc80*/  LEA.HI.X.SX32 R9, R9, R0, 0x1, P6 ;  /* 0x0000000009097211 */ /* 0x000fe200030f0eff */
[----:B------:R1:W-:Y:S01]  /*bc90*/  @P1 STG.E.U16 [R4.64], R24 ;  /* 0x0000001804001986 */ /* 0x0003e2000c101506 */
[----:B------:R-:W-:Y:S02]  /*bca0*/  ISETP.LT.AND P5, PT, R150, c[0x0][0x17c], !P0 ;  /* 0x00005f0096007a0c */ /* 0x000fe400047a1270 */
[----:B------:R-:W-:Y:S01]  /*bcb0*/  ISETP.LT.AND P4, PT, R149, c[0x0][0x17c], !P0 ;  /* 0x00005f0095007a0c */ /* 0x000fe20004781270 */
[----:B------:R2:W-:Y:S01]  /*bcc0*/  @P2 STG.E.U16 [R12.64], R45 ;  /* 0x0000002d0c002986 */ /* 0x0005e2000c101506 */
[----:B0-----:R-:W-:Y:S01]  /*bcd0*/  LEA R16, P6, R17, R2, 0x1 ;  /* 0x0000000211107211 */ /* 0x001fe200078c08ff */
[----:B-1----:R-:W-:-:S03]  /*bce0*/  IMAD R5, R80, 0x2, R17 ;  /* 0x0000000250057824 */ /* 0x002fc600078e0211 */
[----:B------:R-:W-:Y:S02]  /*bcf0*/  LEA.HI.X.SX32 R17, R17, R0, 0x1, P6 ;  /* 0x0000000011117211 */ /* 0x000fe400030f0eff */
[----:B------:R-:W-:Y:S01]  /*bd00*/  ISETP.LT.AND P3, PT, R148, c[0x0][0x17c], !P0 ;  /* 0x00005f0094007a0c */ /* 0x000fe20004761270 */
[C---:B--2---:R-:W-:Y:S01]  /*bd10*/  IMAD R13, R80.reuse, 0x2, R5 ;  /* 0x00000002500d7824 */ /* 0x044fe200078e0205 */
[----:B------:R-:W-:Y:S02]  /*bd20*/  LEA R4, P6, R5, R2, 0x1 ;  /* 0x0000000205047211 */ /* 0x000fe400078c08ff */
[----:B------:R-:W-:Y:S01]  /*bd30*/  PRMT R37, R37, 0x7632, R37 ;  /* 0x0000763225257816 */ /* 0x000fe20000000025 */
[----:B------:R-:W-:Y:S01]  /*bd40*/  IMAD R21, R80, 0x2, R13 ;  /* 0x0000000250157824 */ /* 0x000fe200078e020d */
[----:B------:R-:W-:Y:S02]  /*bd50*/  PRMT R41, R41, 0x7632, R41 ;  /* 0x0000763229297816 */ /* 0x000fe40000000029 */
[----:B------:R-:W-:-:S02]  /*bd60*/  LEA.HI.X.SX32 R5, R5, R0, 0x1, P6 ;  /* 0x0000000005057211 */ /* 0x000fc400030f0eff */
        /* <DEDUP_REMOVED lines=10> */
[----:B------:R-:W-:Y:S01]  /*be10*/  LEA.HI.X.SX32 R9, R21, R0, 0x1, P6 ;  /* 0x0000000015097211 */ /* 0x000fe200030f0eff */
[C---:B--2---:R-:W-:Y:S01]  /*be20*/  IMAD R5, R80.reuse, 0x2, R17 ;  /* 0x0000000250057824 */ /* 0x044fe200078e0211 */
[----:B------:R-:W-:Y:S02]  /*be30*/  LEA R16, P6, R17, R2, 0x1 ;  /* 0x0000000211107211 */ /* 0x000fe400078c08ff */
[----:B------:R-:W-:Y:S01]  /*be40*/  PRMT R53, R53, 0x7632, R53 ;  /* 0x0000763235357816 */ /* 0x000fe20000000035 */
[----:B------:R-:W-:Y:S01]  /*be50*/  IMAD R21, R80, 0x2, R5 ;  /* 0x0000000250157824 */ /* 0x000fe200078e0205 */
[----:B------:R-:W-:Y:S02]  /*be60*/  PRMT R61, R61, 0x7632, R61 ;  /* 0x000076323d3d7816 */ /* 0x000fe4000000003d */
[----:B------:R-:W-:Y:S02]  /*be70*/  LEA.HI.X.SX32 R17, R17, R0, 0x1, P6 ;  /* 0x0000000011117211 */ /* 0x000fe400030f0eff */
[----:B------:R-:W-:-:S02]  /*be80*/  LEA R4, P6, R5, R2, 0x1 ;  /* 0x0000000205047211 */ /* 0x000fc400078c08ff */
[----:B------:R-:W-:Y:S01]  /*be90*/  ISETP.LT.AND P5, PT, R145, c[0x0][0x17c], !P0 ;  /* 0x00005f0091007a0c */ /* 0x000fe200047a1270 */
[----:B------:R0:W-:Y:S01]  /*bea0*/  @P1 STG.E.U16 [R12.64], R53 ;  /* 0x000000350c001986 */ /* 0x0001e2000c101506 */
[----:B------:R-:W-:-:S03]  /*beb0*/  LEA.HI.X.SX32 R5, R5, R0, 0x1, P6 ;  /* 0x0000000005057211 */ /* 0x000fc600030f0eff */
[----:B------:R1:W-:Y:S01]  /*bec0*/  @P2 STG.E.U16 [R8.64], R61 ;  /* 0x0000003d08002986 */ /* 0x0003e2000c101506 */
[----:B------:R-:W-:Y:S02]  /*bed0*/  ISETP.LT.AND P4, PT, R142, c[0x0][0x17c], !P0 ;  /* 0x00005f008e007a0c */ /* 0x000fe40004781270 */
[----:B------:R-:W-:Y:S02]  /*bee0*/  PRMT R57, R57, 0x7632, R57 ;  /* 0x0000763239397816 */ /* 0x000fe40000000039 */
[----:B0-----:R-:W-:Y:S01]  /*bef0*/  LEA R12, P6, R21, R2, 0x1 ;  /* 0x00000002150c7211 */ /* 0x001fe200078c08ff */
[----:B-1----:R-:W-:-:S03]  /*bf00*/  IMAD R9, R80, 0x2, R21 ;  /* 0x0000000250097824 */ /* 0x002fc600078e0215 */
[----:B------:R-:W-:Y:S02]  /*bf10*/  LEA.HI.X.SX32 R13, R21, R0, 0x1, P6 ;  /* 0x00000000150d7211 */ /* 0x000fe400030f0eff */
[----:B------:R-:W-:Y:S01]  /*bf20*/  ISETP.LT.AND P3, PT, R144, c[0x0][0x17c], !P0 ;  /* 0x00005f0090007a0c */ /* 0x000fe20004761270 */
[C---:B------:R-:W-:Y:S01]  /*bf30*/  IMAD R21, R80.reuse, 0x2, R9 ;  /* 0x0000000250157824 */ /* 0x040fe200078e0209 */
[----:B------:R-:W-:Y:S01]  /*bf40*/  LEA R8, P6, R9, R2, 0x1 ;  /* 0x0000000209087211 */ /* 0x000fe200078c08ff */
        /* <DEDUP_REMOVED lines=67> */
[----:B0-----:R-:W-:-:S02]  /*c380*/  LEA R16, P6, R21, R2, 0x1 ;  /* 0x0000000215107211 */ /* 0x001fc400078c08ff */
[----:B------:R-:W-:Y:S02]  /*c390*/  ISETP.LT.AND P3, PT, R128, c[0x0][0x17c], !P0 ;  /* 0x00005f0080007a0c */ /* 0x000fe40004761270 */
[----:B------:R-:W-:Y:S01]  /*c3a0*/  LEA.HI.X.SX32 R17, R21, R0, 0x1, P6 ;  /* 0x0000000015117211 */ /* 0x000fe200030f0eff */
[C---:B------:R-:W-:Y:S01]  /*c3b0*/  IMAD R21, R80.reuse, 0x2, R25 ;  /* 0x0000000250157824 */ /* 0x040fe200078e0219 */
[C---:B-1----:R-:W-:Y:S01]  /*c3c0*/  LEA R4, P6, R25.reuse, R2, 0x1 ;  /* 0x0000000219047211 */ /* 0x042fe200078c08ff */
[----:B------:R0:W-:Y:S03]  /*c3d0*/  @P2 STG.E.U16 [R12.64], R54 ;  /* 0x000000360c002986 */ /* 0x0001e6000c101506 */
[----:B------:R-:W-:Y:S01]  /*c3e0*/  LEA.HI.X.SX32 R5, R25, R0, 0x1, P6 ;  /* 0x0000000019057211 */ /* 0x000fe200030f0eff */
[----:B------:R-:W-:Y:S01]  /*c3f0*/  IMAD R25, R80, 0x2, R21 ;  /* 0x0000000250197824 */ /* 0x000fe200078e0215 */
[----:B------:R1:W-:Y:S01]  /*c400*/  @P5 STG.E.U16 [R8.64], R62 ;  /* 0x0000003e08005986 */ /* 0x0003e2000c101506 */
[----:B------:R-:W-:-:S02]  /*c410*/  ISETP.LT.AND P1, PT, R127, c[0x0][0x17c], !P0 ;  /* 0x00005f007f007a0c */ /* 0x000fc40004721270 */
[C---:B0-----:R-:W-:Y:S02]  /*c420*/  LEA R12, P6, R21.reuse, R2, 0x1 ;  /* 0x00000002150c7211 */ /* 0x041fe400078c08ff */
[----:B------:R-:W-:Y:S02]  /*c430*/  ISETP.LT.AND P2, PT, R126, c[0x0][0x17c], !P0 ;  /* 0x00005f007e007a0c */ /* 0x000fe40004741270 */
[----:B------:R-:W-:Y:S01]  /*c440*/  LEA.HI.X.SX32 R13, R21, R0, 0x1, P6 ;  /* 0x00000000150d7211 */ /* 0x000fe200030f0eff */
[----:B------:R-:W-:Y:S01]  /*c450*/  IMAD R21, R80, 0x2, R25 ;  /* 0x0000000250157824 */ /* 0x000fe200078e0219 */
[----:B-1----:R-:W-:Y:S01]  /*c460*/  LEA R8, P6, R25, R2, 0x1 ;  /* 0x0000000219087211 */ /* 0x002fe200078c08ff */
[----:B------:R0:W-:Y:S01]  /*c470*/  @P4 STG.E.U16 [R16.64], R58 ;  /* 0x0000003a10004986 */ /* 0x0001e2000c101506 */
[----:B------:R-:W-:Y:S02]  /*c480*/  ISETP.LT.AND P5, PT, R123, c[0x0][0x17c], !P0 ;  /* 0x00005f007b007a0c */ /* 0x000fe400047a1270 */
[----:B------:R-:W-:Y:S01]  /*c490*/  LEA.HI.X.SX32 R9, R25, R0, 0x1, P6 ;  /* 0x0000000019097211 */ /* 0x000fe200030f0eff */
[----:B------:R1:W-:Y:S01]  /*c4a0*/  @P3 STG.E.U16 [R4.64], R66 ;  /* 0x0000004204003986 */ /* 0x0003e2000c101506 */
[----:B------:R-:W-:-:S02]  /*c4b0*/  PRMT R6, R10, 0x7632, R6 ;  /* 0x000076320a067816 */ /* 0x000fc40000000006 */
[----:B------:R-:W-:Y:S02]  /*c4c0*/  PRMT R34, R34, 0x7632, R34 ;  /* 0x0000763222227816 */ /* 0x000fe40000000022 */
[----:B0-----:R-:W-:Y:S01]  /*c4d0*/  LEA R16, P6, R21, R2, 0x1 ;  /* 0x0000000215107211 */ /* 0x001fe200078c08ff */
[----:B-1----:R-:W-:-:S03]  /*c4e0*/  IMAD R5, R80, 0x2, R21 ;  /* 0x0000000250057824 */ /* 0x002fc600078e0215 */
[----:B------:R-:W-:Y:S01]  /*c4f0*/  LEA.HI.X.SX32 R17, R21, R0, 0x1, P6 ;  /* 0x0000000015117211 */ /* 0x000fe200030f0eff */
[----:B------:R-:W-:Y:S01]  /*c500*/  IMAD R21, R80, 0x2, R5 ;  /* 0x0000000250157824 */ /* 0x000fe200078e0205 */
[C---:B------:R-:W-:Y:S01]  /*c510*/  LEA R4, P6, R5.reuse, R2, 0x1 ;  /* 0x0000000205047211 */ /* 0x040fe200078c08ff */
        /* <DEDUP_REMOVED lines=11> */
[----:B--2---:R-:W-:Y:S01]  /*c5d0*/  IMAD R17, R80, 0x2, R9 ;  /* 0x0000000250117824 */ /* 0x004fe200078e0209 */
[C---:B------:R-:W-:Y:S02]  /*c5e0*/  LEA R8, P6, R9.reuse, R2, 0x1 ;  /* 0x0000000209087211 */ /* 0x040fe400078c08ff */
[----:B------:R-:W-:Y:S01]  /*c5f0*/  PRMT R18, R18, 0x7632, R18 ;  /* 0x0000763212127816 */ /* 0x000fe20000000012 */
[----:B------:R-:W-:Y:S01]  /*c600*/  IMAD R21, R80, 0x2, R17 ;  /* 0x0000000250157824 */ /* 0x000fe200078e0211 */
[----:B------:R-:W-:Y:S02]  /*c610*/  PRMT R6, R26, 0x7632, R6 ;  /* 0x000076321a067816 */ /* 0x000fe40000000006 */
[----:B------:R-:W-:-:S02]  /*c620*/  LEA.HI.X.SX32 R9, R9, R0, 0x1, P6 ;  /* 0x0000000009097211 */ /* 0x000fc400030f0eff */
        /* <DEDUP_REMOVED lines=47> */
[----:B--2---:R-:W-:Y:S01]  /*c920*/  IMAD R5, R80, 0x2, R17 ;  /* 0x0000000250057824 */ /* 0x004fe200078e0211 */
[C---:B------:R-:W-:Y:S02]  /*c930*/  LEA R16, P6, R17.reuse, R2, 0x1 ;  /* 0x0000000211107211 */ /* 0x040fe400078c08ff */
        /* <DEDUP_REMOVED lines=93> */
[----:B------:R-:W-:-:S02]  /*cf10*/  PRMT R6, R11, 0x7632, R6 ;  /* 0x000076320b067816 */ /* 0x000fc40000000006 */
[----:B0-----:R-:W-:Y:S01]  /*cf20*/  LEA R12, P6, R21, R2, 0x1 ;  /* 0x00000002150c7211 */ /* 0x001fe200078c08ff */
[----:B------:R-:W-:Y:S01]  /*cf30*/  IMAD R11, R80, 0x2, R25 ;  /* 0x00000002500b7824 */ /* 0x000fe200078e0219 */
[----:B------:R-:W-:Y:S02]  /*cf40*/  ISETP.LT.AND P5, PT, R75, c[0x0][0x17c], !P0 ;  /* 0x00005f004b007a0c */ /* 0x000fe400047a1270 */
[----:B------:R-:W-:Y:S02]  /*cf50*/  LEA.HI.X.SX32 R13, R21, R0, 0x1, P6 ;  /* 0x00000000150d7211 */ /* 0x000fe400030f0eff */
[C---:B-1----:R-:W-:Y:S02]  /*cf60*/  LEA R8, P6, R25.reuse, R2, 0x1 ;  /* 0x0000000219087211 */ /* 0x042fe400078c08ff */
[----:B------:R-:W-:Y:S01]  /*cf70*/  ISETP.LT.AND P4, PT, R74, c[0x0][0x17c], !P0 ;  /* 0x00005f004a007a0c */ /* 0x000fe20004781270 */
[----:B------:R-:W-:Y:S01]  /*cf80*/  @P1 STG.E.U16 [R16.64], R59 ;  /* 0x0000003b10001986 */ /* 0x000fe2000c101506 */
[----:B------:R-:W-:-:S02]  /*cf90*/  LEA.HI.X.SX32 R9, R25, R0, 0x1, P6 ;  /* 0x0000000019097211 */ /* 0x000fc400030f0eff */
[----:B------:R-:W-:Y:S01]  /*cfa0*/  LEA R10, P6, R11, R2, 0x1 ;  /* 0x000000020b0a7211 */ /* 0x000fe200078c08ff */
[----:B------:R0:W-:Y:S01]  /*cfb0*/  @P2 STG.E.U16 [R4.64], R67 ;  /* 0x0000004304002986 */ /* 0x0001e2000c101506 */
[----:B------:R-:W-:Y:S02]  /*cfc0*/  ISETP.LT.AND P3, PT, R71, c[0x0][0x17c], !P0 ;  /* 0x00005f0047007a0c */ /* 0x000fe40004761270 */
[----:B------:R-:W-:Y:S02]  /*cfd0*/  PRMT R35, R35, 0x7632, R35 ;  /* 0x0000763223237816 */ /* 0x000fe40000000023 */
[----:B------:R-:W-:Y:S01]  /*cfe0*/  ISETP.LT.AND P1, PT, R73, c[0x0][0x17c], !P0 ;  /* 0x00005f0049007a0c */ /* 0x000fe20004721270 */
[----:B0-----:R-:W-:Y:S01]  /*cff0*/  IMAD R5, R80, 0x2, R11 ;  /* 0x0000000250057824 */ /* 0x001fe200078e020b */
[----:B------:R-:W-:-:S03]  /*d000*/  LEA.HI.X.SX32 R11, R11, R0, 0x1, P6 ;  /* 0x000000000b0b7211 */ /* 0x000fc600030f0eff */
[----:B------:R-:W-:Y:S01]  /*d010*/  IMAD R17, R80, 0x2, R5 ;  /* 0x0000000250117824 */ /* 0x000fe200078e0205 */
[C---:B------:R-:W-:Y:S01]  /*d020*/  LEA R4, P6, R5.reuse, R2, 0x1 ;  /* 0x0000000205047211 */ /* 0x040fe200078c08ff */
[----:B------:R0:W-:Y:S03]  /*d030*/  @P5 STG.E.U16 [R12.64], R6 ;  /* 0x000000060c005986 */ /* 0x0001e6000c101506 */
[----:B------:R-:W-:Y:S01]  /*d040*/  LEA.HI.X.SX32 R5, R5, R0, 0x1, P6 ;  /* 0x0000000005057211 */ /* 0x000fe200030f0eff */
[----:B------:R1:W-:Y:S01]  /*d050*/  @P4 STG.E.U16 [R8.64], R35 ;  /* 0x0000002308004986 */ /* 0x0003e2000c101506 */
[----:B------:R-:W-:Y:S02]  /*d060*/  PRMT R31, R31, 0x7632, R31 ;  /* 0x000076321f1f7816 */ /* 0x000fe4000000001f */
[----:B------:R-:W-:Y:S02]  /*d070*/  ISETP.LT.AND P2, PT, R70, c[0x0][0x17c], !P0 ;  /* 0x00005f0046007a0c */ /* 0x000fe40004741270 */
[----:B------:R-:W-:Y:S01]  /*d080*/  PRMT R19, R19, 0x7632, R19 ;  /* 0x0000763213137816 */ /* 0x000fe20000000013 */
[C---:B0-----:R-:W-:Y:S01]  /*d090*/  IMAD R13, R80.reuse, 0x2, R17 ;  /* 0x00000002500d7824 */ /* 0x041fe200078e0211 */
[C---:B-1----:R-:W-:Y:S01]  /*d0a0*/  LEA R8, P6, R17.reuse, R2, 0x1 ;  /* 0x0000000211087211 */ /* 0x042fe200078c08ff */
[----:B------:R-:W-:Y:S03]  /*d0b0*/  @P3 STG.E.U16 [R10.64], R31 ;  /* 0x0000001f0a003986 */ /* 0x000fe6000c101506 */
[----:B------:R-:W-:Y:S01]  /*d0c0*/  LEA.HI.X.SX32 R9, R17, R0, 0x1, P6 ;  /* 0x0000000011097211 */ /* 0x000fe200030f0eff */
[----:B------:R-:W-:Y:S01]  /*d0d0*/  IMAD R17, R80, 0x2, R13 ;  /* 0x0000000250117824 */ /* 0x000fe200078e020d */
[----:B------:R-:W-:Y:S01]  /*d0e0*/  ISETP.LT.AND P5, PT, R72, c[0x0][0x17c], !P0 ;  /* 0x00005f0048007a0c */ /* 0x000fe200047a1270 */
[----:B------:R0:W-:Y:S01]  /*d0f0*/  @P1 STG.E.U16 [R4.64], R19 ;  /* 0x0000001304001986 */ /* 0x0001e2000c101506 */
[----:B------:R-:W-:-:S02]  /*d100*/  LEA R12, P6, R13, R2, 0x1 ;  /* 0x000000020d0c7211 */ /* 0x000fc400078c08ff */
[----:B------:R-:W-:Y:S02]  /*d110*/  PRMT R27, R27, 0x7632, R27 ;  /* 0x000076321b1b7816 */ /* 0x000fe4000000001b */
[----:B------:R-:W-:Y:S01]  /*d120*/  PRMT R16, R7, 0x7632, R16 ;  /* 0x0000763207107816 */ /* 0x000fe20000000010 */
[----:B0-----:R-:W-:Y:S01]  /*d130*/  IMAD R5, R80, 0x2, R17 ;  /* 0x0000000250057824 */ /* 0x001fe200078e0211 */
[----:B------:R-:W-:-:S03]  /*d140*/  PRMT R6, R23, 0x7632, R6 ;  /* 0x0000763217067816 */ /* 0x000fc60000000006 */
[----:B------:R-:W-:Y:S01]  /*d150*/  IMAD R7, R80, 0x2, R5 ;  /* 0x0000000250077824 */ /* 0x000fe200078e0205 */
[----:B------:R-:W-:Y:S01]  /*d160*/  LEA.HI.X.SX32 R13, R13, R0, 0x1, P6 ;  /* 0x000000000d0d7211 */ /* 0x000fe200030f0eff */
[----:B------:R0:W-:Y:S01]  /*d170*/  @P2 STG.E.U16 [R8.64], R27 ;  /* 0x0000001b08002986 */ /* 0x0001e2000c101506 */
[C---:B------:R-:W-:Y:S02]  /*d180*/  LEA R10, P6, R17.reuse, R2, 0x1 ;  /* 0x00000002110a7211 */ /* 0x040fe400078c08ff */
[----:B------:R-:W-:Y:S01]  /*d190*/  ISETP.LT.AND P4, PT, R68, c[0x0][0x17c], !P0 ;  /* 0x00005f0044007a0c */ /* 0x000fe20004781270 */
[----:B------:R1:W-:Y:S01]  /*d1a0*/  @P5 STG.E.U16 [R12.64], R6 ;  /* 0x000000060c005986 */ /* 0x0003e2000c101506 */
[----:B------:R-:W-:Y:S02]  /*d1b0*/  LEA.HI.X.SX32 R11, R17, R0, 0x1, P6 ;  /* 0x00000000110b7211 */ /* 0x000fe400030f0eff */
[----:B------:R-:W-:Y:S01]  /*d1c0*/  ISETP.LT.AND P3, PT, R69, c[0x0][0x17c], !P0 ;  /* 0x00005f0045007a0c */ /* 0x000fe20004761270 */
[----:B0-----:R-:W-:Y:S01]  /*d1d0*/  IMAD R9, R80, 0x2, R7 ;  /* 0x0000000250097824 */ /* 0x001fe200078e0207 */
[----:B------:R-:W-:-:S02]  /*d1e0*/  LEA R4, P6, R5, R2, 0x1 ;  /* 0x0000000205047211 */ /* 0x000fc400078c08ff */
[----:B------:R-:W-:Y:S01]  /*d1f0*/  ISETP.LT.AND P1, PT, R99, c[0x0][0x17c], !P0 ;  /* 0x00005f0063007a0c */ /* 0x000fe20004721270 */
[C---:B-1----:R-:W-:Y:S01]  /*d200*/  IMAD R13, R80.reuse, 0x2, R9 ;  /* 0x00000002500d7824 */ /* 0x042fe200078e0209 */
[----:B------:R-:W-:Y:S02]  /*d210*/  PRMT R14, R15, 0x7632, R14 ;  /* 0x000076320f0e7816 */ /* 0x000fe4000000000e */
[----:B------:R-:W-:Y:S01]  /*d220*/  LEA.HI.X.SX32 R5, R5, R0, 0x1, P6 ;  /* 0x0000000005057211 */ /* 0x000fe200030f0eff */
[C---:B------:R-:W-:Y:S01]  /*d230*/  IMAD R15, R80.reuse, 0x2, R13 ;  /* 0x00000002500f7824 */ /* 0x040fe200078e020d */
[----:B------:R-:W-:Y:S02]  /*d240*/  LEA R6, P6, R7, R2, 0x1 ;  /* 0x0000000207067211 */ /* 0x000fe400078c08ff */
[----:B------:R-:W-:Y:S01]  /*d250*/  PRMT R47, R47, 0x7632, R47 ;  /* 0x000076322f2f7816 */ /* 0x000fe2000000002f */
[----:B------:R-:W-:Y:S01]  /*d260*/  IMAD R17, R80, 0x2, R15 ;  /* 0x0000000250117824 */ /* 0x000fe200078e020f */
[----:B------:R-:W-:-:S02]  /*d270*/  LEA.HI.X.SX32 R7, R7, R0, 0x1, P6 ;  /* 0x0000000007077211 */ /* 0x000fc400030f0eff */
[----:B------:R-:W-:Y:S01]  /*d280*/  ISETP.LT.AND P2, PT, R98, c[0x0][0x17c], !P0 ;  /* 0x00005f0062007a0c */ /* 0x000fe20004741270 */
[----:B------:R-:W-:Y:S01]  /*d290*/  @P4 STG.E.U16 [R10.64], R14 ;  /* 0x0000000e0a004986 */ /* 0x000fe2000c101506 */
[C---:B------:R-:W-:Y:S01]  /*d2a0*/  IMAD R19, R80.reuse, 0x2, R17 ;  /* 0x0000000250137824 */ /* 0x040fe200078e0211 */
[----:B------:R-:W-:Y:S02]  /*d2b0*/  LEA R8, P6, R9, R2, 0x1 ;  /* 0x0000000209087211 */ /* 0x000fe400078c08ff */
[----:B------:R0:W-:Y:S01]  /*d2c0*/  @P3 STG.E.U16 [R4.64], R16 ;  /* 0x0000001004003986 */ /* 0x0001e2000c101506 */
[----:B------:R-:W-:-:S03]  /*d2d0*/  IMAD R21, R80, 0x2, R19 ;  /* 0x0000000250157824 */ /* 0x000fc600078e0213 */
[----:B------:R1:W-:Y:S01]  /*d2e0*/  @P1 STG.E.U16 [R6.64], R47 ;  /* 0x0000002f06001986 */ /* 0x0003e2000c101506 */
[----:B------:R-:W-:Y:S02]  /*d2f0*/  PRMT R39, R39, 0x7632, R39 ;  /* 0x0000763227277816 */ /* 0x000fe40000000027 */
[----:B------:R-:W-:Y:S02]  /*d300*/  LEA.HI.X.SX32 R9, R9, R0, 0x1, P6 ;  /* 0x0000000009097211 */ /* 0x000fe400030f0eff */
[----:B0-----:R-:W-:Y:S01]  /*d310*/  LEA R4, P1, R13, R2, 0x1 ;  /* 0x000000020d047211 */ /* 0x001fe200078208ff */
[----:B------:R-:W-:-:S03]  /*d320*/  IMAD R23, R80, 0x2, R21 ;  /* 0x0000000250177824 */ /* 0x000fc600078e0215 */
[----:B------:R-:W-:Y:S02]  /*d330*/  LEA.HI.X.SX32 R5, R13, R0, 0x1, P1 ;  /* 0x000000000d057211 */ /* 0x000fe400008f0eff */
[-C--:B------:R-:W-:Y:S01]  /*d340*/  LEA R12, P1, R17, R2.reuse, 0x1 ;  /* 0x00000002110c7211 */ /* 0x080fe200078208ff */
[----:B------:R0:W-:Y:S01]  /*d350*/  @P2 STG.E.U16 [R8.64], R39 ;  /* 0x0000002708002986 */ /* 0x0001e2000c101506 */
[----:B------:R-:W-:Y:S02]  /*d360*/  LEA R10, P2, R15, R2, 0x1 ;  /* 0x000000020f0a7211 */ /* 0x000fe400078408ff */
[----:B------:R-:W-:Y:S02]  /*d370*/  LEA.HI.X.SX32 R13, R17, R0, 0x1, P1 ;  /* 0x00000000110d7211 */ /* 0x000fe400008f0eff */
[----:B-1----:R-:W-:Y:S02]  /*d380*/  LEA R6, P1, R23, R2, 0x1 ;  /* 0x0000000217067211 */ /* 0x002fe400078208ff */
[----:B------:R-:W-:-:S02]  /*d390*/  ISETP.LT.AND P5, PT, R96, c[0x0][0x17c], !P0 ;  /* 0x00005f0060007a0c */ /* 0x000fc400047a1270 */
[----:B------:R-:W-:Y:S02]  /*d3a0*/  ISETP.LT.AND P4, PT, R95, c[0x0][0x17c], !P0 ;  /* 0x00005f005f007a0c */ /* 0x000fe40004781270 */
[----:B------:R-:W-:Y:S02]  /*d3b0*/  ISETP.LT.AND P3, PT, R97, c[0x0][0x17c], !P0 ;  /* 0x00005f0061007a0c */ /* 0x000fe40004761270 */
[----:B------:R-:W-:Y:S02]  /*d3c0*/  LEA.HI.X.SX32 R11, R15, R0, 0x1, P2 ;  /* 0x000000000f0b7211 */ /* 0x000fe400010f0eff */
[----:B------:R-:W-:Y:S02]  /*d3d0*/  LEA R14, P6, R19, R2, 0x1 ;  /* 0x00000002130e7211 */ /* 0x000fe400078c08ff */
[----:B------:R-:W-:Y:S02]  /*d3e0*/  ISETP.LT.AND P2, PT, R94, c[0x0][0x17c], !P0 ;  /* 0x00005f005e007a0c */ /* 0x000fe40004741270 */
[----:B------:R-:W-:-:S02]  /*d3f0*/  LEA.HI.X.SX32 R7, R23, R0, 0x1, P1 ;  /* 0x0000000017077211 */ /* 0x000fc400008f0eff */
[----:B------:R-:W-:Y:S02]  /*d400*/  ISETP.LT.AND P1, PT, R3, c[0x0][0x17c], !P0 ;  /* 0x00005f0003007a0c */ /* 0x000fe40004721270 */
[----:B------:R-:W-:Y:S02]  /*d410*/  ISETP.LT.AND P0, PT, R187, c[0x0][0x17c], !P0 ;  /* 0x00005f00bb007a0c */ /* 0x000fe40004701270 */
[----:B------:R-:W-:Y:S02]  /*d420*/  LEA.HI.X.SX32 R15, R19, R0, 0x1, P6 ;  /* 0x00000000130f7211 */ /* 0x000fe400030f0eff */
[----:B------:R-:W-:Y:S02]  /*d430*/  LEA R2, P6, R21, R2, 0x1 ;  /* 0x0000000215027211 */ /* 0x000fe400078c08ff */
[----:B------:R-:W-:Y:S02]  /*d440*/  PRMT R43, R43, 0x7632, R43 ;  /* 0x000076322b2b7816 */ /* 0x000fe4000000002b */
[----:B------:R-:W-:-:S02]  /*d450*/  PRMT R51, R51, 0x7632, R51 ;  /* 0x0000763233337816 */ /* 0x000fc40000000033 */
[----:B------:R-:W-:Y:S02]  /*d460*/  PRMT R55, R55, 0x7632, R55 ;  /* 0x0000763237377816 */ /* 0x000fe40000000037 */
[----:B------:R-:W-:Y:S01]  /*d470*/  PRMT R63, R63, 0x7632, R63 ;  /* 0x000076323f3f7816 */ /* 0x000fe2000000003f */
[----:B------:R0:W-:Y:S01]  /*d480*/  @P5 STG.E.U16 [R4.64], R43 ;  /* 0x0000002b04005986 */ /* 0x0001e2000c101506 */
[----:B------:R-:W-:Y:S02]  /*d490*/  LEA.HI.X.SX32 R3, R21, R0, 0x1, P6 ;  /* 0x0000000015037211 */ /* 0x000fe400030f0eff */
[----:B------:R-:W-:Y:S01]  /*d4a0*/  PRMT R59, R59, 0x7632, R59 ;  /* 0x000076323b3b7816 */ /* 0x000fe2000000003b */
[----:B------:R0:W-:Y:S04]  /*d4b0*/  @P4 STG.E.U16 [R10.64], R51 ;  /* 0x000000330a004986 */ /* 0x0001e8000c101506 */
[----:B------:R0:W-:Y:S04]  /*d4c0*/  @P3 STG.E.U16 [R12.64], R55 ;  /* 0x000000370c003986 */ /* 0x0001e8000c101506 */
[----:B------:R0:W-:Y:S04]  /*d4d0*/  @P2 STG.E.U16 [R14.64], R63 ;  /* 0x0000003f0e002986 */ /* 0x0001e8000c101506 */
[----:B------:R0:W-:Y:S01]  /*d4e0*/  @P1 STG.E.U16 [R2.64], R59 ;  /* 0x0000003b02001986 */ /* 0x0001e2000c101506 */
[----:B------:R-:W-:Y:S05]  /*d4f0*/  @!P0 EXIT ;  /* 0x000000000000894d */ /* 0x000fea0003800000 */
[----:B0-----:R-:W-:-:S05]  /*d500*/  PRMT R3, R67, 0x7632, R3 ;  /* 0x0000763243037816 */ /* 0x001fca0000000003 */
[----:B------:R-:W-:Y:S01]  /*d510*/  STG.E.U16 [R6.64], R3 ;  /* 0x0000000306007986 */ /* 0x000fe2000c101506 */
[----:B------:R-:W-:Y:S05]  /*d520*/  EXIT ;  /* 0x000000000000794d */ /* 0x000fea0003800000 */
.L_x_3:
[----:B------:R-:W-:-:S00]  /*d530*/  BRA `(.L_x_3) ;  /* 0xfffffff000007947 */ /* 0x000fc0000383ffff */
[----:B------:R-:W-:-:S00]  /*d540*/  NOP ;  /* 0x0000000000007918 */ /* 0x000fc00000000000 */
        /* <DEDUP_REMOVED lines=11> */
.L_x_4:


//--------------------- .nv.shared.matmul_kernel  --------------------------
	.section	.nv.shared.matmul_kernel,"aw",@nobits
	.sectionflags	@""
	.align	16
